//
// Generated by NVIDIA NVVM Compiler
//
// Compiler Build ID: CL-36424714
// Cuda compilation tools, release 13.0, V13.0.88
// Based on NVVM 20.0.0
//

.version 9.0
.target sm_100
.address_size 64

	// .globl	_Z5sobelPhS_jjj
.extern .func  (.param .b32 func_retval0) vprintf
(
	.param .b64 vprintf_param_0,
	.param .b64 vprintf_param_1
)
;
.global .align 4 .b8 mask[200] = {255, 255, 255, 255, 252, 255, 255, 255, 250, 255, 255, 255, 252, 255, 255, 255, 255, 255, 255, 255, 254, 255, 255, 255, 248, 255, 255, 255, 244, 255, 255, 255, 248, 255, 255, 255, 254, 255, 255, 255, 0, 0, 0, 0, 0, 0, 0, 0, 0, 0, 0, 0, 0, 0, 0, 0, 0, 0, 0, 0, 2, 0, 0, 0, 8, 0, 0, 0, 12, 0, 0, 0, 8, 0, 0, 0, 2, 0, 0, 0, 1, 0, 0, 0, 4, 0, 0, 0, 6, 0, 0, 0, 4, 0, 0, 0, 1, 0, 0, 0, 255, 255, 255, 255, 254, 255, 255, 255, 0, 0, 0, 0, 2, 0, 0, 0, 1, 0, 0, 0, 252, 255, 255, 255, 248, 255, 255, 255, 0, 0, 0, 0, 8, 0, 0, 0, 4, 0, 0, 0, 250, 255, 255, 255, 244, 255, 255, 255, 0, 0, 0, 0, 12, 0, 0, 0, 6, 0, 0, 0, 252, 255, 255, 255, 248, 255, 255, 255, 0, 0, 0, 0, 8, 0, 0, 0, 4, 0, 0, 0, 255, 255, 255, 255, 254, 255, 255, 255, 0, 0, 0, 0, 2, 0, 0, 0, 1};
// _ZZ5sobelPhS_jjjE9sharedImg has been demoted
.global .align 1 .b8 $str[4] = {37, 100, 32};
.global .align 1 .b8 $str$1[2] = {10};

.visible .entry _Z5sobelPhS_jjj(
	.param .u64 .ptr .align 1 _Z5sobelPhS_jjj_param_0,
	.param .u64 .ptr .align 1 _Z5sobelPhS_jjj_param_1,
	.param .u32 _Z5sobelPhS_jjj_param_2,
	.param .u32 _Z5sobelPhS_jjj_param_3,
	.param .u32 _Z5sobelPhS_jjj_param_4
)
{
	.local .align 8 .b8 	__local_depot0[8];
	.reg .b64 	%SP;
	.reg .b64 	%SPL;
	.reg .pred 	%p<252>;
	.reg .b16 	%rs<16>;
	.reg .b32 	%r<536>;
	.reg .b64 	%rd<49>;
	.reg .b64 	%fd<612>;
	// demoted variable
	.shared .align 1 .b8 _ZZ5sobelPhS_jjjE9sharedImg[10878];
	mov.u64 	%SPL, __local_depot0;
	cvta.local.u64 	%SP, %SPL;
	ld.param.u64 	%rd4, [_Z5sobelPhS_jjj_param_0];
	ld.param.u32 	%r62, [_Z5sobelPhS_jjj_param_2];
	ld.param.u32 	%r63, [_Z5sobelPhS_jjj_param_3];
	ld.param.u32 	%r64, [_Z5sobelPhS_jjj_param_4];
	cvta.to.global.u64 	%rd1, %rd4;
	mov.u32 	%r65, %ntid.x;
	mov.u32 	%r66, %ctaid.x;
	mov.u32 	%r1, %tid.x;
	mad.lo.s32 	%r535, %r65, %r66, %r1;
	div.u32 	%r3, %r535, %r63;
	add.s32 	%r532, %r3, -3;
	add.s32 	%r67, %r3, 3;
	setp.lt.u32 	%p14, %r67, %r62;
	selp.b32 	%r5, %r532, %r62, %p14;
	setp.ge.u32 	%p15, %r532, %r5;
	@%p15 bra 	$L__BB0_7;
	sub.s32 	%r69, %r5, %r3;
	add.s32 	%r6, %r69, 3;
	add.s32 	%r70, %r69, 2;
	and.b32  	%r7, %r6, 3;
	setp.lt.u32 	%p16, %r70, 3;
	mov.b32 	%r526, 0;
	@%p16 bra 	$L__BB0_4;
	and.b32  	%r526, %r6, -4;
	neg.s32 	%r531, %r526;
	add.s32 	%r71, %r1, 3;
	mov.u32 	%r72, _ZZ5sobelPhS_jjjE9sharedImg;
	mad.lo.s32 	%r73, %r64, %r71, %r72;
	add.s32 	%r530, %r73, 2;
	mul.lo.s32 	%r11, %r64, %r63;
	shl.b32 	%r12, %r11, 2;
$L__BB0_3:
	mad.lo.s32 	%r74, %r532, %r63, %r1;
	mul.lo.s32 	%r75, %r74, %r64;
	add.s32 	%r76, %r75, 2;
	cvt.u64.u32 	%rd5, %r76;
	add.s64 	%rd6, %rd1, %rd5;
	ld.global.u8 	%rs1, [%rd6];
	st.shared.u8 	[%r530], %rs1;
	add.s32 	%r77, %r75, 1;
	cvt.u64.u32 	%rd7, %r77;
	add.s64 	%rd8, %rd1, %rd7;
	ld.global.u8 	%rs2, [%rd8];
	st.shared.u8 	[%r530+-1], %rs2;
	cvt.u64.u32 	%rd9, %r75;
	add.s64 	%rd10, %rd1, %rd9;
	ld.global.u8 	%rs3, [%rd10];
	st.shared.u8 	[%r530+-2], %rs3;
	add.s32 	%r78, %r74, %r63;
	mul.lo.s32 	%r79, %r78, %r64;
	add.s32 	%r80, %r79, 2;
	cvt.u64.u32 	%rd11, %r80;
	add.s64 	%rd12, %rd1, %rd11;
	ld.global.u8 	%rs4, [%rd12];
	add.s32 	%r81, %r530, %r11;
	st.shared.u8 	[%r81], %rs4;
	add.s32 	%r82, %r79, 1;
	cvt.u64.u32 	%rd13, %r82;
	add.s64 	%rd14, %rd1, %rd13;
	ld.global.u8 	%rs5, [%rd14];
	st.shared.u8 	[%r81+-1], %rs5;
	cvt.u64.u32 	%rd15, %r79;
	add.s64 	%rd16, %rd1, %rd15;
	ld.global.u8 	%rs6, [%rd16];
	st.shared.u8 	[%r81+-2], %rs6;
	add.s32 	%r83, %r78, %r63;
	mul.lo.s32 	%r84, %r83, %r64;
	add.s32 	%r85, %r84, 2;
	cvt.u64.u32 	%rd17, %r85;
	add.s64 	%rd18, %rd1, %rd17;
	ld.global.u8 	%rs7, [%rd18];
	add.s32 	%r86, %r81, %r11;
	st.shared.u8 	[%r86], %rs7;
	add.s32 	%r87, %r84, 1;
	cvt.u64.u32 	%rd19, %r87;
	add.s64 	%rd20, %rd1, %rd19;
	ld.global.u8 	%rs8, [%rd20];
	st.shared.u8 	[%r86+-1], %rs8;
	cvt.u64.u32 	%rd21, %r84;
	add.s64 	%rd22, %rd1, %rd21;
	ld.global.u8 	%rs9, [%rd22];
	st.shared.u8 	[%r86+-2], %rs9;
	add.s32 	%r88, %r83, %r63;
	mul.lo.s32 	%r89, %r88, %r64;
	add.s32 	%r90, %r89, 2;
	cvt.u64.u32 	%rd23, %r90;
	add.s64 	%rd24, %rd1, %rd23;
	ld.global.u8 	%rs10, [%rd24];
	add.s32 	%r91, %r86, %r11;
	st.shared.u8 	[%r91], %rs10;
	add.s32 	%r92, %r89, 1;
	cvt.u64.u32 	%rd25, %r92;
	add.s64 	%rd26, %rd1, %rd25;
	ld.global.u8 	%rs11, [%rd26];
	st.shared.u8 	[%r91+-1], %rs11;
	cvt.u64.u32 	%rd27, %r89;
	add.s64 	%rd28, %rd1, %rd27;
	ld.global.u8 	%rs12, [%rd28];
	st.shared.u8 	[%r91+-2], %rs12;
	add.s32 	%r532, %r532, 4;
	add.s32 	%r531, %r531, 4;
	add.s32 	%r530, %r530, %r12;
	setp.eq.s32 	%p17, %r531, 0;
	@%p17 bra 	$L__BB0_4;
	bra.uni 	$L__BB0_3;
$L__BB0_4:
	setp.eq.s32 	%p18, %r7, 0;
	@%p18 bra 	$L__BB0_7;
	mad.lo.s32 	%r93, %r532, %r63, %r1;
	mad.lo.s32 	%r529, %r64, %r93, 2;
	mul.lo.s32 	%r16, %r64, %r63;
	mad.lo.s32 	%r94, %r526, %r63, %r1;
	add.s32 	%r95, %r94, 3;
	mov.u32 	%r96, _ZZ5sobelPhS_jjjE9sharedImg;
	mad.lo.s32 	%r97, %r64, %r95, %r96;
	add.s32 	%r528, %r97, 1;
	neg.s32 	%r527, %r7;
$L__BB0_6:
	.pragma "nounroll";
	add.s32 	%r98, %r529, -1;
	add.s32 	%r99, %r529, -2;
	cvt.u64.u32 	%rd29, %r529;
	add.s64 	%rd30, %rd1, %rd29;
	ld.global.u8 	%rs13, [%rd30];
	st.shared.u8 	[%r528+1], %rs13;
	cvt.u64.u32 	%rd31, %r98;
	add.s64 	%rd32, %rd1, %rd31;
	ld.global.u8 	%rs14, [%rd32];
	st.shared.u8 	[%r528], %rs14;
	cvt.u64.u32 	%rd33, %r99;
	add.s64 	%rd34, %rd1, %rd33;
	ld.global.u8 	%rs15, [%rd34];
	st.shared.u8 	[%r528+-1], %rs15;
	add.s32 	%r529, %r529, %r16;
	add.s32 	%r528, %r528, %r16;
	add.s32 	%r527, %r527, 1;
	setp.eq.s32 	%p19, %r527, 0;
	@%p19 bra 	$L__BB0_7;
	bra.uni 	$L__BB0_6;
$L__BB0_7:
	setp.ne.s32 	%p20, %r1, 1;
	@%p20 bra 	$L__BB0_11;
	add.u64 	%rd35, %SP, 0;
	add.u64 	%rd2, %SPL, 0;
	mov.b32 	%r534, 0;
	mov.b32 	%r533, 1;
	mov.u32 	%r102, _ZZ5sobelPhS_jjjE9sharedImg;
	mov.u64 	%rd36, $str;
$L__BB0_9:
	add.s32 	%r103, %r102, %r534;
	ld.shared.u8 	%r104, [%r103];
	st.local.u32 	[%rd2], %r104;
	cvta.global.u64 	%rd37, %rd36;
	{ // callseq 0, 0
	.param .b64 param0;
	st.param.b64 	[param0], %rd37;
	.param .b64 param1;
	st.param.b64 	[param1], %rd35;
	.param .b32 retval0;
	call.uni (retval0), 
	vprintf, 
	(
	param0, 
	param1
	);
	ld.param.b32 	%r105, [retval0];
	} // callseq 0
	add.s32 	%r107, %r102, %r533;
	ld.shared.u8 	%r108, [%r107];
	st.local.u32 	[%rd2], %r108;
	{ // callseq 1, 0
	.param .b64 param0;
	st.param.b64 	[param0], %rd37;
	.param .b64 param1;
	st.param.b64 	[param1], %rd35;
	.param .b32 retval0;
	call.uni (retval0), 
	vprintf, 
	(
	param0, 
	param1
	);
	ld.param.b32 	%r109, [retval0];
	} // callseq 1
	add.s32 	%r534, %r534, 2;
	add.s32 	%r533, %r533, 2;
	setp.ne.s32 	%p21, %r533, 10879;
	@%p21 bra 	$L__BB0_9;
	mov.u64 	%rd39, $str$1;
	cvta.global.u64 	%rd40, %rd39;
	{ // callseq 2, 0
	.param .b64 param0;
	st.param.b64 	[param0], %rd40;
	.param .b64 param1;
	st.param.b64 	[param1], 0;
	.param .b32 retval0;
	call.uni (retval0), 
	vprintf, 
	(
	param0, 
	param1
	);
	ld.param.b32 	%r111, [retval0];
	} // callseq 2
$L__BB0_11:
	bar.sync 	0;
	mul.lo.s32 	%r35, %r63, %r62;
	setp.ge.u32 	%p22, %r535, %r35;
	@%p22 bra 	$L__BB0_114;
	add.s32 	%r113, %r63, %r1;
	add.s32 	%r114, %r113, -2;
	mov.u32 	%r115, _ZZ5sobelPhS_jjjE9sharedImg;
	mad.lo.s32 	%r36, %r114, %r64, %r115;
	add.s32 	%r37, %r36, %r64;
	add.s32 	%r38, %r37, %r64;
	add.s32 	%r39, %r38, %r64;
	add.s32 	%r40, %r39, %r64;
	add.s32 	%r116, %r114, %r63;
	mad.lo.s32 	%r41, %r116, %r64, %r115;
	add.s32 	%r42, %r41, %r64;
	add.s32 	%r43, %r42, %r64;
	add.s32 	%r44, %r43, %r64;
	add.s32 	%r45, %r44, %r64;
	add.s32 	%r117, %r116, %r63;
	mad.lo.s32 	%r46, %r117, %r64, %r115;
	add.s32 	%r47, %r46, %r64;
	add.s32 	%r48, %r47, %r64;
	add.s32 	%r49, %r48, %r64;
	add.s32 	%r118, %r117, %r63;
	mad.lo.s32 	%r50, %r118, %r64, %r115;
	add.s32 	%r51, %r50, %r64;
	add.s32 	%r52, %r51, %r64;
	add.s32 	%r53, %r52, %r64;
	add.s32 	%r119, %r118, %r63;
	mad.lo.s32 	%r54, %r119, %r64, %r115;
	add.s32 	%r55, %r54, %r64;
	add.s32 	%r56, %r55, %r64;
	add.s32 	%r57, %r56, %r64;
$L__BB0_13:
	div.u32 	%r60, %r535, %r63;
	mul.lo.s32 	%r120, %r60, %r63;
	sub.s32 	%r59, %r535, %r120;
	add.s32 	%r121, %r60, -2;
	setp.gt.s32 	%p23, %r60, 1;
	setp.lt.u32 	%p24, %r121, %r62;
	and.pred  	%p1, %p23, %p24;
	add.s32 	%r122, %r59, -2;
	setp.gt.s32 	%p26, %r59, 1;
	setp.lt.u32 	%p27, %r122, %r63;
	and.pred  	%p2, %p26, %p27;
	and.pred  	%p28, %p2, %p1;
	mov.f64 	%fd465, 0d0000000000000000;
	not.pred 	%p29, %p28;
	mov.f64 	%fd466, %fd465;
	mov.f64 	%fd467, %fd465;
	@%p29 bra 	$L__BB0_15;
	ld.shared.u8 	%r123, [%r36+2];
	ld.shared.u8 	%r124, [%r36+1];
	ld.shared.u8 	%r125, [%r36];
	ld.global.u32 	%r126, [mask];
	mul.lo.s32 	%r127, %r126, %r123;
	cvt.rn.f64.s32 	%fd465, %r127;
	mul.lo.s32 	%r128, %r126, %r124;
	cvt.rn.f64.s32 	%fd466, %r128;
	mul.lo.s32 	%r129, %r126, %r125;
	cvt.rn.f64.s32 	%fd467, %r129;
$L__BB0_15:
	add.s32 	%r130, %r59, -1;
	setp.gt.s32 	%p30, %r59, 0;
	setp.lt.u32 	%p31, %r130, %r63;
	and.pred  	%p3, %p30, %p31;
	and.pred  	%p32, %p3, %p1;
	not.pred 	%p33, %p32;
	@%p33 bra 	$L__BB0_17;
	ld.shared.u8 	%r131, [%r37+2];
	ld.shared.u8 	%r132, [%r37+1];
	ld.shared.u8 	%r133, [%r37];
	ld.global.u32 	%r134, [mask+20];
	mul.lo.s32 	%r135, %r134, %r131;
	cvt.rn.f64.s32 	%fd302, %r135;
	add.f64 	%fd465, %fd465, %fd302;
	mul.lo.s32 	%r136, %r134, %r132;
	cvt.rn.f64.s32 	%fd303, %r136;
	add.f64 	%fd466, %fd466, %fd303;
	mul.lo.s32 	%r137, %r134, %r133;
	cvt.rn.f64.s32 	%fd304, %r137;
	add.f64 	%fd467, %fd467, %fd304;
$L__BB0_17:
	setp.lt.s32 	%p34, %r59, 0;
	not.pred 	%p35, %p1;
	or.pred  	%p36, %p34, %p35;
	@%p36 bra 	$L__BB0_19;
	ld.shared.u8 	%r138, [%r38+2];
	ld.shared.u8 	%r139, [%r38+1];
	ld.shared.u8 	%r140, [%r38];
	ld.global.u32 	%r141, [mask+40];
	mul.lo.s32 	%r142, %r141, %r138;
	cvt.rn.f64.s32 	%fd305, %r142;
	add.f64 	%fd465, %fd465, %fd305;
	mul.lo.s32 	%r143, %r141, %r139;
	cvt.rn.f64.s32 	%fd306, %r143;
	add.f64 	%fd466, %fd466, %fd306;
	mul.lo.s32 	%r144, %r141, %r140;
	cvt.rn.f64.s32 	%fd307, %r144;
	add.f64 	%fd467, %fd467, %fd307;
$L__BB0_19:
	add.s32 	%r145, %r59, 1;
	setp.gt.s32 	%p37, %r59, -2;
	setp.lt.u32 	%p38, %r145, %r63;
	and.pred  	%p4, %p37, %p38;
	and.pred  	%p39, %p4, %p1;
	not.pred 	%p40, %p39;
	@%p40 bra 	$L__BB0_21;
	ld.shared.u8 	%r146, [%r39+2];
	ld.shared.u8 	%r147, [%r39+1];
	ld.shared.u8 	%r148, [%r39];
	ld.global.u32 	%r149, [mask+60];
	mul.lo.s32 	%r150, %r149, %r146;
	cvt.rn.f64.s32 	%fd308, %r150;
	add.f64 	%fd465, %fd465, %fd308;
	mul.lo.s32 	%r151, %r149, %r147;
	cvt.rn.f64.s32 	%fd309, %r151;
	add.f64 	%fd466, %fd466, %fd309;
	mul.lo.s32 	%r152, %r149, %r148;
	cvt.rn.f64.s32 	%fd310, %r152;
	add.f64 	%fd467, %fd467, %fd310;
$L__BB0_21:
	add.s32 	%r153, %r59, 2;
	setp.gt.s32 	%p41, %r59, -3;
	setp.lt.u32 	%p42, %r153, %r63;
	and.pred  	%p5, %p41, %p42;
	and.pred  	%p43, %p5, %p1;
	not.pred 	%p44, %p43;
	@%p44 bra 	$L__BB0_23;
	ld.shared.u8 	%r154, [%r40+2];
	ld.shared.u8 	%r155, [%r40+1];
	ld.shared.u8 	%r156, [%r40];
	ld.global.u32 	%r157, [mask+80];
	mul.lo.s32 	%r158, %r157, %r154;
	cvt.rn.f64.s32 	%fd311, %r158;
	add.f64 	%fd465, %fd465, %fd311;
	mul.lo.s32 	%r159, %r157, %r155;
	cvt.rn.f64.s32 	%fd312, %r159;
	add.f64 	%fd466, %fd466, %fd312;
	mul.lo.s32 	%r160, %r157, %r156;
	cvt.rn.f64.s32 	%fd313, %r160;
	add.f64 	%fd467, %fd467, %fd313;
$L__BB0_23:
	add.s32 	%r161, %r60, -1;
	setp.gt.s32 	%p45, %r60, 0;
	setp.lt.u32 	%p46, %r161, %r62;
	and.pred  	%p6, %p45, %p46;
	and.pred  	%p47, %p2, %p6;
	not.pred 	%p48, %p47;
	@%p48 bra 	$L__BB0_25;
	ld.shared.u8 	%r162, [%r41+2];
	ld.shared.u8 	%r163, [%r41+1];
	ld.shared.u8 	%r164, [%r41];
	ld.global.u32 	%r165, [mask+4];
	mul.lo.s32 	%r166, %r165, %r162;
	cvt.rn.f64.s32 	%fd314, %r166;
	add.f64 	%fd465, %fd465, %fd314;
	mul.lo.s32 	%r167, %r165, %r163;
	cvt.rn.f64.s32 	%fd315, %r167;
	add.f64 	%fd466, %fd466, %fd315;
	mul.lo.s32 	%r168, %r165, %r164;
	cvt.rn.f64.s32 	%fd316, %r168;
	add.f64 	%fd467, %fd467, %fd316;
$L__BB0_25:
	and.pred  	%p49, %p3, %p6;
	not.pred 	%p50, %p49;
	@%p50 bra 	$L__BB0_27;
	ld.shared.u8 	%r169, [%r42+2];
	ld.shared.u8 	%r170, [%r42+1];
	ld.shared.u8 	%r171, [%r42];
	ld.global.u32 	%r172, [mask+24];
	mul.lo.s32 	%r173, %r172, %r169;
	cvt.rn.f64.s32 	%fd317, %r173;
	add.f64 	%fd465, %fd465, %fd317;
	mul.lo.s32 	%r174, %r172, %r170;
	cvt.rn.f64.s32 	%fd318, %r174;
	add.f64 	%fd466, %fd466, %fd318;
	mul.lo.s32 	%r175, %r172, %r171;
	cvt.rn.f64.s32 	%fd319, %r175;
	add.f64 	%fd467, %fd467, %fd319;
$L__BB0_27:
	setp.lt.s32 	%p51, %r59, 0;
	not.pred 	%p52, %p6;
	or.pred  	%p53, %p51, %p52;
	@%p53 bra 	$L__BB0_29;
	ld.shared.u8 	%r176, [%r43+2];
	ld.shared.u8 	%r177, [%r43+1];
	ld.shared.u8 	%r178, [%r43];
	ld.global.u32 	%r179, [mask+44];
	mul.lo.s32 	%r180, %r179, %r176;
	cvt.rn.f64.s32 	%fd320, %r180;
	add.f64 	%fd465, %fd465, %fd320;
	mul.lo.s32 	%r181, %r179, %r177;
	cvt.rn.f64.s32 	%fd321, %r181;
	add.f64 	%fd466, %fd466, %fd321;
	mul.lo.s32 	%r182, %r179, %r178;
	cvt.rn.f64.s32 	%fd322, %r182;
	add.f64 	%fd467, %fd467, %fd322;
$L__BB0_29:
	and.pred  	%p54, %p4, %p6;
	not.pred 	%p55, %p54;
	@%p55 bra 	$L__BB0_31;
	ld.shared.u8 	%r183, [%r44+2];
	ld.shared.u8 	%r184, [%r44+1];
	ld.shared.u8 	%r185, [%r44];
	ld.global.u32 	%r186, [mask+64];
	mul.lo.s32 	%r187, %r186, %r183;
	cvt.rn.f64.s32 	%fd323, %r187;
	add.f64 	%fd465, %fd465, %fd323;
	mul.lo.s32 	%r188, %r186, %r184;
	cvt.rn.f64.s32 	%fd324, %r188;
	add.f64 	%fd466, %fd466, %fd324;
	mul.lo.s32 	%r189, %r186, %r185;
	cvt.rn.f64.s32 	%fd325, %r189;
	add.f64 	%fd467, %fd467, %fd325;
$L__BB0_31:
	and.pred  	%p56, %p5, %p6;
	not.pred 	%p57, %p56;
	@%p57 bra 	$L__BB0_33;
	ld.shared.u8 	%r190, [%r45+2];
	ld.shared.u8 	%r191, [%r45+1];
	ld.shared.u8 	%r192, [%r45];
	ld.global.u32 	%r193, [mask+84];
	mul.lo.s32 	%r194, %r193, %r190;
	cvt.rn.f64.s32 	%fd326, %r194;
	add.f64 	%fd465, %fd465, %fd326;
	mul.lo.s32 	%r195, %r193, %r191;
	cvt.rn.f64.s32 	%fd327, %r195;
	add.f64 	%fd466, %fd466, %fd327;
	mul.lo.s32 	%r196, %r193, %r192;
	cvt.rn.f64.s32 	%fd328, %r196;
	add.f64 	%fd467, %fd467, %fd328;
$L__BB0_33:
	setp.gt.s32 	%p58, %r60, -1;
	setp.lt.u32 	%p59, %r60, %r62;
	and.pred  	%p7, %p58, %p59;
	and.pred  	%p60, %p2, %p7;
	not.pred 	%p61, %p60;
	@%p61 bra 	$L__BB0_35;
	ld.shared.u8 	%r197, [%r46+2];
	ld.shared.u8 	%r198, [%r46+1];
	ld.shared.u8 	%r199, [%r46];
	ld.global.u32 	%r200, [mask+8];
	mul.lo.s32 	%r201, %r200, %r197;
	cvt.rn.f64.s32 	%fd329, %r201;
	add.f64 	%fd465, %fd465, %fd329;
	mul.lo.s32 	%r202, %r200, %r198;
	cvt.rn.f64.s32 	%fd330, %r202;
	add.f64 	%fd466, %fd466, %fd330;
	mul.lo.s32 	%r203, %r200, %r199;
	cvt.rn.f64.s32 	%fd331, %r203;
	add.f64 	%fd467, %fd467, %fd331;
$L__BB0_35:
	and.pred  	%p62, %p3, %p7;
	not.pred 	%p63, %p62;
	@%p63 bra 	$L__BB0_37;
	ld.shared.u8 	%r204, [%r47+2];
	ld.shared.u8 	%r205, [%r47+1];
	ld.shared.u8 	%r206, [%r47];
	ld.global.u32 	%r207, [mask+28];
	mul.lo.s32 	%r208, %r207, %r204;
	cvt.rn.f64.s32 	%fd332, %r208;
	add.f64 	%fd465, %fd465, %fd332;
	mul.lo.s32 	%r209, %r207, %r205;
	cvt.rn.f64.s32 	%fd333, %r209;
	add.f64 	%fd466, %fd466, %fd333;
	mul.lo.s32 	%r210, %r207, %r206;
	cvt.rn.f64.s32 	%fd334, %r210;
	add.f64 	%fd467, %fd467, %fd334;
$L__BB0_37:
	setp.lt.s32 	%p64, %r59, 0;
	not.pred 	%p65, %p7;
	or.pred  	%p66, %p64, %p65;
	@%p66 bra 	$L__BB0_39;
	ld.shared.u8 	%r211, [%r48+2];
	ld.shared.u8 	%r212, [%r48+1];
	ld.shared.u8 	%r213, [%r48];
	ld.global.u32 	%r214, [mask+48];
	mul.lo.s32 	%r215, %r214, %r211;
	cvt.rn.f64.s32 	%fd335, %r215;
	add.f64 	%fd465, %fd465, %fd335;
	mul.lo.s32 	%r216, %r214, %r212;
	cvt.rn.f64.s32 	%fd336, %r216;
	add.f64 	%fd466, %fd466, %fd336;
	mul.lo.s32 	%r217, %r214, %r213;
	cvt.rn.f64.s32 	%fd337, %r217;
	add.f64 	%fd467, %fd467, %fd337;
$L__BB0_39:
	and.pred  	%p67, %p4, %p7;
	not.pred 	%p68, %p67;
	@%p68 bra 	$L__BB0_41;
	ld.shared.u8 	%r218, [%r49+2];
	ld.shared.u8 	%r219, [%r49+1];
	ld.shared.u8 	%r220, [%r49];
	ld.global.u32 	%r221, [mask+68];
	mul.lo.s32 	%r222, %r221, %r218;
	cvt.rn.f64.s32 	%fd338, %r222;
	add.f64 	%fd465, %fd465, %fd338;
	mul.lo.s32 	%r223, %r221, %r219;
	cvt.rn.f64.s32 	%fd339, %r223;
	add.f64 	%fd466, %fd466, %fd339;
	mul.lo.s32 	%r224, %r221, %r220;
	cvt.rn.f64.s32 	%fd340, %r224;
	add.f64 	%fd467, %fd467, %fd340;
$L__BB0_41:
	and.pred  	%p69, %p5, %p7;
	not.pred 	%p70, %p69;
	@%p70 bra 	$L__BB0_43;
	add.s32 	%r225, %r49, %r64;
	ld.shared.u8 	%r226, [%r225+2];
	ld.shared.u8 	%r227, [%r225+1];
	ld.shared.u8 	%r228, [%r225];
	ld.global.u32 	%r229, [mask+88];
	mul.lo.s32 	%r230, %r229, %r226;
	cvt.rn.f64.s32 	%fd341, %r230;
	add.f64 	%fd465, %fd465, %fd341;
	mul.lo.s32 	%r231, %r229, %r227;
	cvt.rn.f64.s32 	%fd342, %r231;
	add.f64 	%fd466, %fd466, %fd342;
	mul.lo.s32 	%r232, %r229, %r228;
	cvt.rn.f64.s32 	%fd343, %r232;
	add.f64 	%fd467, %fd467, %fd343;
$L__BB0_43:
	add.s32 	%r233, %r60, 1;
	setp.gt.s32 	%p71, %r60, -2;
	setp.lt.u32 	%p72, %r233, %r62;
	and.pred  	%p8, %p71, %p72;
	and.pred  	%p73, %p2, %p8;
	not.pred 	%p74, %p73;
	@%p74 bra 	$L__BB0_45;
	ld.shared.u8 	%r234, [%r50+2];
	ld.shared.u8 	%r235, [%r50+1];
	ld.shared.u8 	%r236, [%r50];
	ld.global.u32 	%r237, [mask+12];
	mul.lo.s32 	%r238, %r237, %r234;
	cvt.rn.f64.s32 	%fd344, %r238;
	add.f64 	%fd465, %fd465, %fd344;
	mul.lo.s32 	%r239, %r237, %r235;
	cvt.rn.f64.s32 	%fd345, %r239;
	add.f64 	%fd466, %fd466, %fd345;
	mul.lo.s32 	%r240, %r237, %r236;
	cvt.rn.f64.s32 	%fd346, %r240;
	add.f64 	%fd467, %fd467, %fd346;
$L__BB0_45:
	and.pred  	%p75, %p3, %p8;
	not.pred 	%p76, %p75;
	@%p76 bra 	$L__BB0_47;
	ld.shared.u8 	%r241, [%r51+2];
	ld.shared.u8 	%r242, [%r51+1];
	ld.shared.u8 	%r243, [%r51];
	ld.global.u32 	%r244, [mask+32];
	mul.lo.s32 	%r245, %r244, %r241;
	cvt.rn.f64.s32 	%fd347, %r245;
	add.f64 	%fd465, %fd465, %fd347;
	mul.lo.s32 	%r246, %r244, %r242;
	cvt.rn.f64.s32 	%fd348, %r246;
	add.f64 	%fd466, %fd466, %fd348;
	mul.lo.s32 	%r247, %r244, %r243;
	cvt.rn.f64.s32 	%fd349, %r247;
	add.f64 	%fd467, %fd467, %fd349;
$L__BB0_47:
	setp.lt.s32 	%p77, %r59, 0;
	not.pred 	%p78, %p8;
	or.pred  	%p79, %p77, %p78;
	@%p79 bra 	$L__BB0_49;
	ld.shared.u8 	%r248, [%r52+2];
	ld.shared.u8 	%r249, [%r52+1];
	ld.shared.u8 	%r250, [%r52];
	ld.global.u32 	%r251, [mask+52];
	mul.lo.s32 	%r252, %r251, %r248;
	cvt.rn.f64.s32 	%fd350, %r252;
	add.f64 	%fd465, %fd465, %fd350;
	mul.lo.s32 	%r253, %r251, %r249;
	cvt.rn.f64.s32 	%fd351, %r253;
	add.f64 	%fd466, %fd466, %fd351;
	mul.lo.s32 	%r254, %r251, %r250;
	cvt.rn.f64.s32 	%fd352, %r254;
	add.f64 	%fd467, %fd467, %fd352;
$L__BB0_49:
	and.pred  	%p80, %p4, %p8;
	not.pred 	%p81, %p80;
	@%p81 bra 	$L__BB0_51;
	ld.shared.u8 	%r255, [%r53+2];
	ld.shared.u8 	%r256, [%r53+1];
	ld.shared.u8 	%r257, [%r53];
	ld.global.u32 	%r258, [mask+72];
	mul.lo.s32 	%r259, %r258, %r255;
	cvt.rn.f64.s32 	%fd353, %r259;
	add.f64 	%fd465, %fd465, %fd353;
	mul.lo.s32 	%r260, %r258, %r256;
	cvt.rn.f64.s32 	%fd354, %r260;
	add.f64 	%fd466, %fd466, %fd354;
	mul.lo.s32 	%r261, %r258, %r257;
	cvt.rn.f64.s32 	%fd355, %r261;
	add.f64 	%fd467, %fd467, %fd355;
$L__BB0_51:
	and.pred  	%p82, %p5, %p8;
	not.pred 	%p83, %p82;
	@%p83 bra 	$L__BB0_53;
	add.s32 	%r262, %r53, %r64;
	ld.shared.u8 	%r263, [%r262+2];
	ld.shared.u8 	%r264, [%r262+1];
	ld.shared.u8 	%r265, [%r262];
	ld.global.u32 	%r266, [mask+92];
	mul.lo.s32 	%r267, %r266, %r263;
	cvt.rn.f64.s32 	%fd356, %r267;
	add.f64 	%fd465, %fd465, %fd356;
	mul.lo.s32 	%r268, %r266, %r264;
	cvt.rn.f64.s32 	%fd357, %r268;
	add.f64 	%fd466, %fd466, %fd357;
	mul.lo.s32 	%r269, %r266, %r265;
	cvt.rn.f64.s32 	%fd358, %r269;
	add.f64 	%fd467, %fd467, %fd358;
$L__BB0_53:
	add.s32 	%r270, %r60, 2;
	setp.gt.s32 	%p84, %r60, -3;
	setp.lt.u32 	%p85, %r270, %r62;
	and.pred  	%p9, %p84, %p85;
	and.pred  	%p10, %p2, %p9;
	not.pred 	%p86, %p10;
	@%p86 bra 	$L__BB0_55;
	ld.shared.u8 	%r271, [%r54+2];
	ld.shared.u8 	%r272, [%r54+1];
	ld.shared.u8 	%r273, [%r54];
	ld.global.u32 	%r274, [mask+16];
	mul.lo.s32 	%r275, %r274, %r271;
	cvt.rn.f64.s32 	%fd359, %r275;
	add.f64 	%fd465, %fd465, %fd359;
	mul.lo.s32 	%r276, %r274, %r272;
	cvt.rn.f64.s32 	%fd360, %r276;
	add.f64 	%fd466, %fd466, %fd360;
	mul.lo.s32 	%r277, %r274, %r273;
	cvt.rn.f64.s32 	%fd361, %r277;
	add.f64 	%fd467, %fd467, %fd361;
$L__BB0_55:
	and.pred  	%p11, %p3, %p9;
	not.pred 	%p87, %p11;
	@%p87 bra 	$L__BB0_57;
	ld.shared.u8 	%r278, [%r55+2];
	ld.shared.u8 	%r279, [%r55+1];
	ld.shared.u8 	%r280, [%r55];
	ld.global.u32 	%r281, [mask+36];
	mul.lo.s32 	%r282, %r281, %r278;
	cvt.rn.f64.s32 	%fd362, %r282;
	add.f64 	%fd465, %fd465, %fd362;
	mul.lo.s32 	%r283, %r281, %r279;
	cvt.rn.f64.s32 	%fd363, %r283;
	add.f64 	%fd466, %fd466, %fd363;
	mul.lo.s32 	%r284, %r281, %r280;
	cvt.rn.f64.s32 	%fd364, %r284;
	add.f64 	%fd467, %fd467, %fd364;
$L__BB0_57:
	setp.lt.s32 	%p88, %r59, 0;
	not.pred 	%p89, %p9;
	or.pred  	%p90, %p88, %p89;
	@%p90 bra 	$L__BB0_59;
	ld.shared.u8 	%r285, [%r56+2];
	ld.shared.u8 	%r286, [%r56+1];
	ld.shared.u8 	%r287, [%r56];
	ld.global.u32 	%r288, [mask+56];
	mul.lo.s32 	%r289, %r288, %r285;
	cvt.rn.f64.s32 	%fd365, %r289;
	add.f64 	%fd465, %fd465, %fd365;
	mul.lo.s32 	%r290, %r288, %r286;
	cvt.rn.f64.s32 	%fd366, %r290;
	add.f64 	%fd466, %fd466, %fd366;
	mul.lo.s32 	%r291, %r288, %r287;
	cvt.rn.f64.s32 	%fd367, %r291;
	add.f64 	%fd467, %fd467, %fd367;
$L__BB0_59:
	and.pred  	%p12, %p4, %p9;
	not.pred 	%p91, %p12;
	@%p91 bra 	$L__BB0_61;
	ld.shared.u8 	%r292, [%r57+2];
	ld.shared.u8 	%r293, [%r57+1];
	ld.shared.u8 	%r294, [%r57];
	ld.global.u32 	%r295, [mask+76];
	mul.lo.s32 	%r296, %r295, %r292;
	cvt.rn.f64.s32 	%fd368, %r296;
	add.f64 	%fd465, %fd465, %fd368;
	mul.lo.s32 	%r297, %r295, %r293;
	cvt.rn.f64.s32 	%fd369, %r297;
	add.f64 	%fd466, %fd466, %fd369;
	mul.lo.s32 	%r298, %r295, %r294;
	cvt.rn.f64.s32 	%fd370, %r298;
	add.f64 	%fd467, %fd467, %fd370;
$L__BB0_61:
	and.pred  	%p13, %p5, %p9;
	not.pred 	%p92, %p13;
	@%p92 bra 	$L__BB0_63;
	add.s32 	%r299, %r57, %r64;
	ld.shared.u8 	%r300, [%r299+2];
	ld.shared.u8 	%r301, [%r299+1];
	ld.shared.u8 	%r302, [%r299];
	ld.global.u32 	%r303, [mask+96];
	mul.lo.s32 	%r304, %r303, %r300;
	cvt.rn.f64.s32 	%fd371, %r304;
	add.f64 	%fd465, %fd465, %fd371;
	mul.lo.s32 	%r305, %r303, %r301;
	cvt.rn.f64.s32 	%fd372, %r305;
	add.f64 	%fd466, %fd466, %fd372;
	mul.lo.s32 	%r306, %r303, %r302;
	cvt.rn.f64.s32 	%fd373, %r306;
	add.f64 	%fd467, %fd467, %fd373;
$L__BB0_63:
	setp.gt.s32 	%p93, %r59, 1;
	add.s32 	%r307, %r59, -2;
	setp.lt.u32 	%p94, %r307, %r63;
	and.pred  	%p95, %p93, %p94;
	setp.gt.s32 	%p96, %r60, 1;
	add.s32 	%r308, %r60, -2;
	setp.lt.u32 	%p97, %r308, %r62;
	and.pred  	%p98, %p96, %p97;
	and.pred  	%p99, %p95, %p98;
	mov.f64 	%fd540, 0d0000000000000000;
	not.pred 	%p100, %p99;
	mov.f64 	%fd541, %fd540;
	mov.f64 	%fd542, %fd540;
	@%p100 bra 	$L__BB0_65;
	ld.shared.u8 	%r309, [%r36+2];
	ld.shared.u8 	%r310, [%r36+1];
	ld.shared.u8 	%r311, [%r36];
	ld.global.u32 	%r312, [mask+100];
	mul.lo.s32 	%r313, %r312, %r309;
	cvt.rn.f64.s32 	%fd540, %r313;
	mul.lo.s32 	%r314, %r312, %r310;
	cvt.rn.f64.s32 	%fd541, %r314;
	mul.lo.s32 	%r315, %r312, %r311;
	cvt.rn.f64.s32 	%fd542, %r315;
$L__BB0_65:
	setp.gt.s32 	%p101, %r59, 0;
	add.s32 	%r316, %r59, -1;
	setp.lt.u32 	%p102, %r316, %r63;
	and.pred  	%p103, %p101, %p102;
	setp.gt.s32 	%p104, %r60, 1;
	add.s32 	%r317, %r60, -2;
	setp.lt.u32 	%p105, %r317, %r62;
	and.pred  	%p106, %p104, %p105;
	and.pred  	%p107, %p103, %p106;
	not.pred 	%p108, %p107;
	@%p108 bra 	$L__BB0_67;
	ld.shared.u8 	%r318, [%r37+2];
	ld.shared.u8 	%r319, [%r37+1];
	ld.shared.u8 	%r320, [%r37];
	ld.global.u32 	%r321, [mask+120];
	mul.lo.s32 	%r322, %r321, %r318;
	cvt.rn.f64.s32 	%fd375, %r322;
	add.f64 	%fd540, %fd540, %fd375;
	mul.lo.s32 	%r323, %r321, %r319;
	cvt.rn.f64.s32 	%fd376, %r323;
	add.f64 	%fd541, %fd541, %fd376;
	mul.lo.s32 	%r324, %r321, %r320;
	cvt.rn.f64.s32 	%fd377, %r324;
	add.f64 	%fd542, %fd542, %fd377;
$L__BB0_67:
	setp.lt.s32 	%p109, %r59, 0;
	setp.lt.s32 	%p110, %r60, 2;
	add.s32 	%r325, %r60, -2;
	setp.ge.u32 	%p111, %r325, %r62;
	or.pred  	%p112, %p110, %p109;
	or.pred  	%p113, %p112, %p111;
	@%p113 bra 	$L__BB0_69;
	ld.shared.u8 	%r326, [%r38+2];
	ld.shared.u8 	%r327, [%r38+1];
	ld.shared.u8 	%r328, [%r38];
	ld.global.u32 	%r329, [mask+140];
	mul.lo.s32 	%r330, %r329, %r326;
	cvt.rn.f64.s32 	%fd378, %r330;
	add.f64 	%fd540, %fd540, %fd378;
	mul.lo.s32 	%r331, %r329, %r327;
	cvt.rn.f64.s32 	%fd379, %r331;
	add.f64 	%fd541, %fd541, %fd379;
	mul.lo.s32 	%r332, %r329, %r328;
	cvt.rn.f64.s32 	%fd380, %r332;
	add.f64 	%fd542, %fd542, %fd380;
$L__BB0_69:
	setp.gt.s32 	%p114, %r59, -2;
	add.s32 	%r333, %r59, 1;
	setp.lt.u32 	%p115, %r333, %r63;
	and.pred  	%p116, %p114, %p115;
	setp.gt.s32 	%p117, %r60, 1;
	add.s32 	%r334, %r60, -2;
	setp.lt.u32 	%p118, %r334, %r62;
	and.pred  	%p119, %p117, %p118;
	and.pred  	%p120, %p116, %p119;
	not.pred 	%p121, %p120;
	@%p121 bra 	$L__BB0_71;
	ld.shared.u8 	%r335, [%r39+2];
	ld.shared.u8 	%r336, [%r39+1];
	ld.shared.u8 	%r337, [%r39];
	ld.global.u32 	%r338, [mask+160];
	mul.lo.s32 	%r339, %r338, %r335;
	cvt.rn.f64.s32 	%fd381, %r339;
	add.f64 	%fd540, %fd540, %fd381;
	mul.lo.s32 	%r340, %r338, %r336;
	cvt.rn.f64.s32 	%fd382, %r340;
	add.f64 	%fd541, %fd541, %fd382;
	mul.lo.s32 	%r341, %r338, %r337;
	cvt.rn.f64.s32 	%fd383, %r341;
	add.f64 	%fd542, %fd542, %fd383;
$L__BB0_71:
	setp.gt.s32 	%p122, %r59, -3;
	add.s32 	%r342, %r59, 2;
	setp.lt.u32 	%p123, %r342, %r63;
	and.pred  	%p124, %p122, %p123;
	setp.gt.s32 	%p125, %r60, 1;
	add.s32 	%r343, %r60, -2;
	setp.lt.u32 	%p126, %r343, %r62;
	and.pred  	%p127, %p125, %p126;
	and.pred  	%p128, %p124, %p127;
	not.pred 	%p129, %p128;
	@%p129 bra 	$L__BB0_73;
	ld.shared.u8 	%r344, [%r40+2];
	ld.shared.u8 	%r345, [%r40+1];
	ld.shared.u8 	%r346, [%r40];
	ld.global.u32 	%r347, [mask+180];
	mul.lo.s32 	%r348, %r347, %r344;
	cvt.rn.f64.s32 	%fd384, %r348;
	add.f64 	%fd540, %fd540, %fd384;
	mul.lo.s32 	%r349, %r347, %r345;
	cvt.rn.f64.s32 	%fd385, %r349;
	add.f64 	%fd541, %fd541, %fd385;
	mul.lo.s32 	%r350, %r347, %r346;
	cvt.rn.f64.s32 	%fd386, %r350;
	add.f64 	%fd542, %fd542, %fd386;
$L__BB0_73:
	setp.gt.s32 	%p130, %r59, 1;
	add.s32 	%r351, %r59, -2;
	setp.lt.u32 	%p131, %r351, %r63;
	and.pred  	%p132, %p130, %p131;
	setp.gt.s32 	%p133, %r60, 0;
	add.s32 	%r352, %r60, -1;
	setp.lt.u32 	%p134, %r352, %r62;
	and.pred  	%p135, %p133, %p134;
	and.pred  	%p136, %p132, %p135;
	not.pred 	%p137, %p136;
	@%p137 bra 	$L__BB0_75;
	ld.shared.u8 	%r353, [%r41+2];
	ld.shared.u8 	%r354, [%r41+1];
	ld.shared.u8 	%r355, [%r41];
	ld.global.u32 	%r356, [mask+104];
	mul.lo.s32 	%r357, %r356, %r353;
	cvt.rn.f64.s32 	%fd387, %r357;
	add.f64 	%fd540, %fd540, %fd387;
	mul.lo.s32 	%r358, %r356, %r354;
	cvt.rn.f64.s32 	%fd388, %r358;
	add.f64 	%fd541, %fd541, %fd388;
	mul.lo.s32 	%r359, %r356, %r355;
	cvt.rn.f64.s32 	%fd389, %r359;
	add.f64 	%fd542, %fd542, %fd389;
$L__BB0_75:
	setp.gt.s32 	%p138, %r59, 0;
	add.s32 	%r360, %r59, -1;
	setp.lt.u32 	%p139, %r360, %r63;
	and.pred  	%p140, %p138, %p139;
	setp.gt.s32 	%p141, %r60, 0;
	add.s32 	%r361, %r60, -1;
	setp.lt.u32 	%p142, %r361, %r62;
	and.pred  	%p143, %p141, %p142;
	and.pred  	%p144, %p140, %p143;
	not.pred 	%p145, %p144;
	@%p145 bra 	$L__BB0_77;
	ld.shared.u8 	%r362, [%r42+2];
	ld.shared.u8 	%r363, [%r42+1];
	ld.shared.u8 	%r364, [%r42];
	ld.global.u32 	%r365, [mask+124];
	mul.lo.s32 	%r366, %r365, %r362;
	cvt.rn.f64.s32 	%fd390, %r366;
	add.f64 	%fd540, %fd540, %fd390;
	mul.lo.s32 	%r367, %r365, %r363;
	cvt.rn.f64.s32 	%fd391, %r367;
	add.f64 	%fd541, %fd541, %fd391;
	mul.lo.s32 	%r368, %r365, %r364;
	cvt.rn.f64.s32 	%fd392, %r368;
	add.f64 	%fd542, %fd542, %fd392;
$L__BB0_77:
	setp.lt.s32 	%p146, %r59, 0;
	setp.lt.s32 	%p147, %r60, 1;
	add.s32 	%r369, %r60, -1;
	setp.ge.u32 	%p148, %r369, %r62;
	or.pred  	%p149, %p147, %p146;
	or.pred  	%p150, %p149, %p148;
	@%p150 bra 	$L__BB0_79;
	ld.shared.u8 	%r370, [%r43+2];
	ld.shared.u8 	%r371, [%r43+1];
	ld.shared.u8 	%r372, [%r43];
	ld.global.u32 	%r373, [mask+144];
	mul.lo.s32 	%r374, %r373, %r370;
	cvt.rn.f64.s32 	%fd393, %r374;
	add.f64 	%fd540, %fd540, %fd393;
	mul.lo.s32 	%r375, %r373, %r371;
	cvt.rn.f64.s32 	%fd394, %r375;
	add.f64 	%fd541, %fd541, %fd394;
	mul.lo.s32 	%r376, %r373, %r372;
	cvt.rn.f64.s32 	%fd395, %r376;
	add.f64 	%fd542, %fd542, %fd395;
$L__BB0_79:
	setp.gt.s32 	%p151, %r59, -2;
	add.s32 	%r377, %r59, 1;
	setp.lt.u32 	%p152, %r377, %r63;
	and.pred  	%p153, %p151, %p152;
	setp.gt.s32 	%p154, %r60, 0;
	add.s32 	%r378, %r60, -1;
	setp.lt.u32 	%p155, %r378, %r62;
	and.pred  	%p156, %p154, %p155;
	and.pred  	%p157, %p153, %p156;
	not.pred 	%p158, %p157;
	@%p158 bra 	$L__BB0_81;
	ld.shared.u8 	%r379, [%r44+2];
	ld.shared.u8 	%r380, [%r44+1];
	ld.shared.u8 	%r381, [%r44];
	ld.global.u32 	%r382, [mask+164];
	mul.lo.s32 	%r383, %r382, %r379;
	cvt.rn.f64.s32 	%fd396, %r383;
	add.f64 	%fd540, %fd540, %fd396;
	mul.lo.s32 	%r384, %r382, %r380;
	cvt.rn.f64.s32 	%fd397, %r384;
	add.f64 	%fd541, %fd541, %fd397;
	mul.lo.s32 	%r385, %r382, %r381;
	cvt.rn.f64.s32 	%fd398, %r385;
	add.f64 	%fd542, %fd542, %fd398;
$L__BB0_81:
	setp.gt.s32 	%p159, %r59, -3;
	add.s32 	%r386, %r59, 2;
	setp.lt.u32 	%p160, %r386, %r63;
	and.pred  	%p161, %p159, %p160;
	setp.gt.s32 	%p162, %r60, 0;
	add.s32 	%r387, %r60, -1;
	setp.lt.u32 	%p163, %r387, %r62;
	and.pred  	%p164, %p162, %p163;
	and.pred  	%p165, %p161, %p164;
	not.pred 	%p166, %p165;
	@%p166 bra 	$L__BB0_83;
	ld.shared.u8 	%r388, [%r45+2];
	ld.shared.u8 	%r389, [%r45+1];
	ld.shared.u8 	%r390, [%r45];
	ld.global.u32 	%r391, [mask+184];
	mul.lo.s32 	%r392, %r391, %r388;
	cvt.rn.f64.s32 	%fd399, %r392;
	add.f64 	%fd540, %fd540, %fd399;
	mul.lo.s32 	%r393, %r391, %r389;
	cvt.rn.f64.s32 	%fd400, %r393;
	add.f64 	%fd541, %fd541, %fd400;
	mul.lo.s32 	%r394, %r391, %r390;
	cvt.rn.f64.s32 	%fd401, %r394;
	add.f64 	%fd542, %fd542, %fd401;
$L__BB0_83:
	setp.gt.s32 	%p167, %r59, 1;
	add.s32 	%r395, %r59, -2;
	setp.lt.u32 	%p168, %r395, %r63;
	and.pred  	%p169, %p167, %p168;
	setp.gt.s32 	%p170, %r60, -1;
	setp.lt.u32 	%p171, %r60, %r62;
	and.pred  	%p172, %p170, %p171;
	and.pred  	%p173, %p169, %p172;
	not.pred 	%p174, %p173;
	@%p174 bra 	$L__BB0_85;
	ld.shared.u8 	%r396, [%r46+2];
	ld.shared.u8 	%r397, [%r46+1];
	ld.shared.u8 	%r398, [%r46];
	ld.global.u32 	%r399, [mask+108];
	mul.lo.s32 	%r400, %r399, %r396;
	cvt.rn.f64.s32 	%fd402, %r400;
	add.f64 	%fd540, %fd540, %fd402;
	mul.lo.s32 	%r401, %r399, %r397;
	cvt.rn.f64.s32 	%fd403, %r401;
	add.f64 	%fd541, %fd541, %fd403;
	mul.lo.s32 	%r402, %r399, %r398;
	cvt.rn.f64.s32 	%fd404, %r402;
	add.f64 	%fd542, %fd542, %fd404;
$L__BB0_85:
	setp.gt.s32 	%p175, %r59, 0;
	add.s32 	%r403, %r59, -1;
	setp.lt.u32 	%p176, %r403, %r63;
	and.pred  	%p177, %p175, %p176;
	setp.gt.s32 	%p178, %r60, -1;
	setp.lt.u32 	%p179, %r60, %r62;
	and.pred  	%p180, %p178, %p179;
	and.pred  	%p181, %p177, %p180;
	not.pred 	%p182, %p181;
	@%p182 bra 	$L__BB0_87;
	ld.shared.u8 	%r404, [%r47+2];
	ld.shared.u8 	%r405, [%r47+1];
	ld.shared.u8 	%r406, [%r47];
	ld.global.u32 	%r407, [mask+128];
	mul.lo.s32 	%r408, %r407, %r404;
	cvt.rn.f64.s32 	%fd405, %r408;
	add.f64 	%fd540, %fd540, %fd405;
	mul.lo.s32 	%r409, %r407, %r405;
	cvt.rn.f64.s32 	%fd406, %r409;
	add.f64 	%fd541, %fd541, %fd406;
	mul.lo.s32 	%r410, %r407, %r406;
	cvt.rn.f64.s32 	%fd407, %r410;
	add.f64 	%fd542, %fd542, %fd407;
$L__BB0_87:
	or.b32  	%r411, %r60, %r59;
	setp.ge.u32 	%p183, %r60, %r62;
	setp.lt.s32 	%p184, %r411, 0;
	or.pred  	%p185, %p184, %p183;
	@%p185 bra 	$L__BB0_89;
	ld.shared.u8 	%r412, [%r48+2];
	ld.shared.u8 	%r413, [%r48+1];
	ld.shared.u8 	%r414, [%r48];
	ld.global.u32 	%r415, [mask+148];
	mul.lo.s32 	%r416, %r415, %r412;
	cvt.rn.f64.s32 	%fd408, %r416;
	add.f64 	%fd540, %fd540, %fd408;
	mul.lo.s32 	%r417, %r415, %r413;
	cvt.rn.f64.s32 	%fd409, %r417;
	add.f64 	%fd541, %fd541, %fd409;
	mul.lo.s32 	%r418, %r415, %r414;
	cvt.rn.f64.s32 	%fd410, %r418;
	add.f64 	%fd542, %fd542, %fd410;
$L__BB0_89:
	setp.gt.s32 	%p186, %r59, -2;
	add.s32 	%r419, %r59, 1;
	setp.lt.u32 	%p187, %r419, %r63;
	and.pred  	%p188, %p186, %p187;
	setp.gt.s32 	%p189, %r60, -1;
	setp.lt.u32 	%p190, %r60, %r62;
	and.pred  	%p191, %p189, %p190;
	and.pred  	%p192, %p188, %p191;
	not.pred 	%p193, %p192;
	@%p193 bra 	$L__BB0_91;
	ld.shared.u8 	%r420, [%r49+2];
	ld.shared.u8 	%r421, [%r49+1];
	ld.shared.u8 	%r422, [%r49];
	ld.global.u32 	%r423, [mask+168];
	mul.lo.s32 	%r424, %r423, %r420;
	cvt.rn.f64.s32 	%fd411, %r424;
	add.f64 	%fd540, %fd540, %fd411;
	mul.lo.s32 	%r425, %r423, %r421;
	cvt.rn.f64.s32 	%fd412, %r425;
	add.f64 	%fd541, %fd541, %fd412;
	mul.lo.s32 	%r426, %r423, %r422;
	cvt.rn.f64.s32 	%fd413, %r426;
	add.f64 	%fd542, %fd542, %fd413;
$L__BB0_91:
	setp.gt.s32 	%p194, %r59, -3;
	add.s32 	%r427, %r59, 2;
	setp.lt.u32 	%p195, %r427, %r63;
	and.pred  	%p196, %p194, %p195;
	setp.gt.s32 	%p197, %r60, -1;
	setp.lt.u32 	%p198, %r60, %r62;
	and.pred  	%p199, %p197, %p198;
	and.pred  	%p200, %p196, %p199;
	not.pred 	%p201, %p200;
	@%p201 bra 	$L__BB0_93;
	add.s32 	%r428, %r49, %r64;
	ld.shared.u8 	%r429, [%r428+2];
	ld.shared.u8 	%r430, [%r428+1];
	ld.shared.u8 	%r431, [%r428];
	ld.global.u32 	%r432, [mask+188];
	mul.lo.s32 	%r433, %r432, %r429;
	cvt.rn.f64.s32 	%fd414, %r433;
	add.f64 	%fd540, %fd540, %fd414;
	mul.lo.s32 	%r434, %r432, %r430;
	cvt.rn.f64.s32 	%fd415, %r434;
	add.f64 	%fd541, %fd541, %fd415;
	mul.lo.s32 	%r435, %r432, %r431;
	cvt.rn.f64.s32 	%fd416, %r435;
	add.f64 	%fd542, %fd542, %fd416;
$L__BB0_93:
	setp.gt.s32 	%p202, %r59, 1;
	add.s32 	%r436, %r59, -2;
	setp.lt.u32 	%p203, %r436, %r63;
	and.pred  	%p204, %p202, %p203;
	setp.gt.s32 	%p205, %r60, -2;
	add.s32 	%r437, %r60, 1;
	setp.lt.u32 	%p206, %r437, %r62;
	and.pred  	%p207, %p205, %p206;
	and.pred  	%p208, %p204, %p207;
	not.pred 	%p209, %p208;
	@%p209 bra 	$L__BB0_95;
	ld.shared.u8 	%r438, [%r50+2];
	ld.shared.u8 	%r439, [%r50+1];
	ld.shared.u8 	%r440, [%r50];
	ld.global.u32 	%r441, [mask+112];
	mul.lo.s32 	%r442, %r441, %r438;
	cvt.rn.f64.s32 	%fd417, %r442;
	add.f64 	%fd540, %fd540, %fd417;
	mul.lo.s32 	%r443, %r441, %r439;
	cvt.rn.f64.s32 	%fd418, %r443;
	add.f64 	%fd541, %fd541, %fd418;
	mul.lo.s32 	%r444, %r441, %r440;
	cvt.rn.f64.s32 	%fd419, %r444;
	add.f64 	%fd542, %fd542, %fd419;
$L__BB0_95:
	setp.gt.s32 	%p210, %r59, 0;
	add.s32 	%r445, %r59, -1;
	setp.lt.u32 	%p211, %r445, %r63;
	and.pred  	%p212, %p210, %p211;
	setp.gt.s32 	%p213, %r60, -2;
	add.s32 	%r446, %r60, 1;
	setp.lt.u32 	%p214, %r446, %r62;
	and.pred  	%p215, %p213, %p214;
	and.pred  	%p216, %p212, %p215;
	not.pred 	%p217, %p216;
	@%p217 bra 	$L__BB0_97;
	ld.shared.u8 	%r447, [%r51+2];
	ld.shared.u8 	%r448, [%r51+1];
	ld.shared.u8 	%r449, [%r51];
	ld.global.u32 	%r450, [mask+132];
	mul.lo.s32 	%r451, %r450, %r447;
	cvt.rn.f64.s32 	%fd420, %r451;
	add.f64 	%fd540, %fd540, %fd420;
	mul.lo.s32 	%r452, %r450, %r448;
	cvt.rn.f64.s32 	%fd421, %r452;
	add.f64 	%fd541, %fd541, %fd421;
	mul.lo.s32 	%r453, %r450, %r449;
	cvt.rn.f64.s32 	%fd422, %r453;
	add.f64 	%fd542, %fd542, %fd422;
$L__BB0_97:
	setp.lt.s32 	%p218, %r59, 0;
	setp.lt.s32 	%p219, %r60, -1;
	add.s32 	%r454, %r60, 1;
	setp.ge.u32 	%p220, %r454, %r62;
	or.pred  	%p221, %p219, %p218;
	or.pred  	%p222, %p221, %p220;
	@%p222 bra 	$L__BB0_99;
	ld.shared.u8 	%r455, [%r52+2];
	ld.shared.u8 	%r456, [%r52+1];
	ld.shared.u8 	%r457, [%r52];
	ld.global.u32 	%r458, [mask+152];
	mul.lo.s32 	%r459, %r458, %r455;
	cvt.rn.f64.s32 	%fd423, %r459;
	add.f64 	%fd540, %fd540, %fd423;
	mul.lo.s32 	%r460, %r458, %r456;
	cvt.rn.f64.s32 	%fd424, %r460;
	add.f64 	%fd541, %fd541, %fd424;
	mul.lo.s32 	%r461, %r458, %r457;
	cvt.rn.f64.s32 	%fd425, %r461;
	add.f64 	%fd542, %fd542, %fd425;
$L__BB0_99:
	setp.gt.s32 	%p223, %r59, -2;
	add.s32 	%r462, %r59, 1;
	setp.lt.u32 	%p224, %r462, %r63;
	and.pred  	%p225, %p223, %p224;
	setp.gt.s32 	%p226, %r60, -2;
	add.s32 	%r463, %r60, 1;
	setp.lt.u32 	%p227, %r463, %r62;
	and.pred  	%p228, %p226, %p227;
	and.pred  	%p229, %p225, %p228;
	not.pred 	%p230, %p229;
	@%p230 bra 	$L__BB0_101;
	ld.shared.u8 	%r464, [%r53+2];
	ld.shared.u8 	%r465, [%r53+1];
	ld.shared.u8 	%r466, [%r53];
	ld.global.u32 	%r467, [mask+172];
	mul.lo.s32 	%r468, %r467, %r464;
	cvt.rn.f64.s32 	%fd426, %r468;
	add.f64 	%fd540, %fd540, %fd426;
	mul.lo.s32 	%r469, %r467, %r465;
	cvt.rn.f64.s32 	%fd427, %r469;
	add.f64 	%fd541, %fd541, %fd427;
	mul.lo.s32 	%r470, %r467, %r466;
	cvt.rn.f64.s32 	%fd428, %r470;
	add.f64 	%fd542, %fd542, %fd428;
$L__BB0_101:
	setp.gt.s32 	%p231, %r59, -3;
	add.s32 	%r471, %r59, 2;
	setp.lt.u32 	%p232, %r471, %r63;
	and.pred  	%p233, %p231, %p232;
	setp.gt.s32 	%p234, %r60, -2;
	add.s32 	%r472, %r60, 1;
	setp.lt.u32 	%p235, %r472, %r62;
	and.pred  	%p236, %p234, %p235;
	and.pred  	%p237, %p233, %p236;
	not.pred 	%p238, %p237;
	@%p238 bra 	$L__BB0_103;
	add.s32 	%r473, %r53, %r64;
	ld.shared.u8 	%r474, [%r473+2];
	ld.shared.u8 	%r475, [%r473+1];
	ld.shared.u8 	%r476, [%r473];
	ld.global.u32 	%r477, [mask+192];
	mul.lo.s32 	%r478, %r477, %r474;
	cvt.rn.f64.s32 	%fd429, %r478;
	add.f64 	%fd540, %fd540, %fd429;
	mul.lo.s32 	%r479, %r477, %r475;
	cvt.rn.f64.s32 	%fd430, %r479;
	add.f64 	%fd541, %fd541, %fd430;
	mul.lo.s32 	%r480, %r477, %r476;
	cvt.rn.f64.s32 	%fd431, %r480;
	add.f64 	%fd542, %fd542, %fd431;
$L__BB0_103:
	@%p86 bra 	$L__BB0_105;
	ld.shared.u8 	%r481, [%r54+2];
	ld.shared.u8 	%r482, [%r54+1];
	ld.shared.u8 	%r483, [%r54];
	ld.global.u32 	%r484, [mask+116];
	mul.lo.s32 	%r485, %r484, %r481;
	cvt.rn.f64.s32 	%fd432, %r485;
	add.f64 	%fd540, %fd540, %fd432;
	mul.lo.s32 	%r486, %r484, %r482;
	cvt.rn.f64.s32 	%fd433, %r486;
	add.f64 	%fd541, %fd541, %fd433;
	mul.lo.s32 	%r487, %r484, %r483;
	cvt.rn.f64.s32 	%fd434, %r487;
	add.f64 	%fd542, %fd542, %fd434;
$L__BB0_105:
	@%p87 bra 	$L__BB0_107;
	ld.shared.u8 	%r488, [%r55+2];
	ld.shared.u8 	%r489, [%r55+1];
	ld.shared.u8 	%r490, [%r55];
	ld.global.u32 	%r491, [mask+136];
	mul.lo.s32 	%r492, %r491, %r488;
	cvt.rn.f64.s32 	%fd435, %r492;
	add.f64 	%fd540, %fd540, %fd435;
	mul.lo.s32 	%r493, %r491, %r489;
	cvt.rn.f64.s32 	%fd436, %r493;
	add.f64 	%fd541, %fd541, %fd436;
	mul.lo.s32 	%r494, %r491, %r490;
	cvt.rn.f64.s32 	%fd437, %r494;
	add.f64 	%fd542, %fd542, %fd437;
$L__BB0_107:
	setp.lt.s32 	%p241, %r59, 0;
	setp.lt.s32 	%p242, %r60, -2;
	add.s32 	%r495, %r60, 2;
	setp.ge.u32 	%p243, %r495, %r62;
	or.pred  	%p244, %p242, %p241;
	or.pred  	%p245, %p244, %p243;
	@%p245 bra 	$L__BB0_109;
	ld.shared.u8 	%r496, [%r56+2];
	ld.shared.u8 	%r497, [%r56+1];
	ld.shared.u8 	%r498, [%r56];
	ld.global.u32 	%r499, [mask+156];
	mul.lo.s32 	%r500, %r499, %r496;
	cvt.rn.f64.s32 	%fd438, %r500;
	add.f64 	%fd540, %fd540, %fd438;
	mul.lo.s32 	%r501, %r499, %r497;
	cvt.rn.f64.s32 	%fd439, %r501;
	add.f64 	%fd541, %fd541, %fd439;
	mul.lo.s32 	%r502, %r499, %r498;
	cvt.rn.f64.s32 	%fd440, %r502;
	add.f64 	%fd542, %fd542, %fd440;
$L__BB0_109:
	@%p91 bra 	$L__BB0_111;
	ld.shared.u8 	%r503, [%r57+2];
	ld.shared.u8 	%r504, [%r57+1];
	ld.shared.u8 	%r505, [%r57];
	ld.global.u32 	%r506, [mask+176];
	mul.lo.s32 	%r507, %r506, %r503;
	cvt.rn.f64.s32 	%fd441, %r507;
	add.f64 	%fd540, %fd540, %fd441;
	mul.lo.s32 	%r508, %r506, %r504;
	cvt.rn.f64.s32 	%fd442, %r508;
	add.f64 	%fd541, %fd541, %fd442;
	mul.lo.s32 	%r509, %r506, %r505;
	cvt.rn.f64.s32 	%fd443, %r509;
	add.f64 	%fd542, %fd542, %fd443;
$L__BB0_111:
	@%p92 bra 	$L__BB0_113;
	add.s32 	%r510, %r57, %r64;
	ld.shared.u8 	%r511, [%r510+2];
	ld.shared.u8 	%r512, [%r510+1];
	ld.shared.u8 	%r513, [%r510];
	ld.global.u32 	%r514, [mask+196];
	mul.lo.s32 	%r515, %r514, %r511;
	cvt.rn.f64.s32 	%fd444, %r515;
	add.f64 	%fd540, %fd540, %fd444;
	mul.lo.s32 	%r516, %r514, %r512;
	cvt.rn.f64.s32 	%fd445, %r516;
	add.f64 	%fd541, %fd541, %fd445;
	mul.lo.s32 	%r517, %r514, %r513;
	cvt.rn.f64.s32 	%fd446, %r517;
	add.f64 	%fd542, %fd542, %fd446;
$L__BB0_113:
	ld.param.u64 	%rd48, [_Z5sobelPhS_jjj_param_1];
	mul.f64 	%fd447, %fd540, %fd540;
	fma.rn.f64 	%fd448, %fd465, %fd465, %fd447;
	mul.f64 	%fd449, %fd541, %fd541;
	fma.rn.f64 	%fd450, %fd466, %fd466, %fd449;
	mul.f64 	%fd451, %fd542, %fd542;
	fma.rn.f64 	%fd452, %fd467, %fd467, %fd451;
	sqrt.rn.f64 	%fd453, %fd448;
	mul.f64 	%fd454, %fd453, 0d3FC0000000000000;
	sqrt.rn.f64 	%fd455, %fd450;
	mul.f64 	%fd456, %fd455, 0d3FC0000000000000;
	sqrt.rn.f64 	%fd457, %fd452;
	mul.f64 	%fd458, %fd457, 0d3FC0000000000000;
	setp.gt.f64 	%p248, %fd454, 0d406FE00000000000;
	selp.f64 	%fd459, 0d406FE00000000000, %fd454, %p248;
	cvt.rzi.u32.f64 	%r518, %fd459;
	setp.gt.f64 	%p249, %fd456, 0d406FE00000000000;
	selp.f64 	%fd460, 0d406FE00000000000, %fd456, %p249;
	cvt.rzi.u32.f64 	%r519, %fd460;
	setp.gt.f64 	%p250, %fd458, 0d406FE00000000000;
	selp.f64 	%fd461, 0d406FE00000000000, %fd458, %p250;
	cvt.rzi.u32.f64 	%r520, %fd461;
	mad.lo.s32 	%r521, %r60, %r63, %r59;
	mul.lo.s32 	%r522, %r521, %r64;
	add.s32 	%r523, %r522, 2;
	cvt.u64.u32 	%rd41, %r523;
	cvta.to.global.u64 	%rd42, %rd48;
	add.s64 	%rd43, %rd42, %rd41;
	st.global.u8 	[%rd43], %r518;
	add.s32 	%r524, %r522, 1;
	cvt.u64.u32 	%rd44, %r524;
	add.s64 	%rd45, %rd42, %rd44;
	st.global.u8 	[%rd45], %r519;
	cvt.u64.u32 	%rd46, %r522;
	add.s64 	%rd47, %rd42, %rd46;
	st.global.u8 	[%rd47], %r520;
	add.s32 	%r535, %r535, 262144;
	setp.lt.u32 	%p251, %r535, %r35;
	@%p251 bra 	$L__BB0_13;
$L__BB0_114:
	ret;

}


// ===== COMPILED SASS (sm_100) =====

	.target	sm_100

	.elftype	@"ET_EXEC"


//--------------------- .note.nv.tkinfo           --------------------------
	.section	.note.nv.tkinfo,"",@"SHT_NOTE"
	.sectionflags	@"SHF_NOTE_NV_TKINFO"
	.tkinfo
        /*0018*/ 	.word	0x00000002
        /*0030*/ 	.string	""
        /*0030*/ 	.string	"ptxas"
        /*0030*/ 	.string	"Cuda compilation tools, release 13.0, V13.0.88"
        /*0030*/ 	.string	"Build cuda_13.0.r13.0/compiler.36424714_0"
        /*0030*/ 	.string	"-arch sm_100 -m 64 "



//--------------------- .note.nv.cuinfo           --------------------------
	.section	.note.nv.cuinfo,"",@"SHT_NOTE"
	.sectionflags	@"SHF_NOTE_NV_CUINFO"
        /*0018*/ 	.short	0x0002
        /*001a*/ 	.short	0x0064
        /*001c*/ 	.short	0x0082
	.zero		2


//--------------------- .nv.info                  --------------------------
	.section	.nv.info,"",@"SHT_CUDA_INFO"
	.align	4


	//----- nvinfo : EIATTR_REGCOUNT
	.align		4
        /*0000*/ 	.byte	0x04, 0x2f
        /*0002*/ 	.short	(.L_4 - .L_3)
	.align		4
.L_3:
        /*0004*/ 	.word	index@(_Z5sobelPhS_jjj)
        /*0008*/ 	.word	0x00000030


	//----- nvinfo : EIATTR_FRAME_SIZE
	.align		4
.L_4:
        /*000c*/ 	.byte	0x04, 0x11
        /*000e*/ 	.short	(.L_6 - .L_5)
	.align		4
.L_5:
        /*0010*/ 	.word	index@($__internal_0_$__cuda_sm20_dsqrt_rn_f64_mediumpath_v1)
        /*0014*/ 	.word	0x00000008


	//----- nvinfo : EIATTR_FRAME_SIZE
	.align		4
.L_6:
        /*0018*/ 	.byte	0x04, 0x11
        /*001a*/ 	.short	(.L_8 - .L_7)
	.align		4
.L_7:
        /*001c*/ 	.word	index@(_Z5sobelPhS_jjj)
        /*0020*/ 	.word	0x00000008


	//----- nvinfo : EIATTR_MIN_STACK_SIZE
	.align		4
.L_8:
        /*0024*/ 	.byte	0x04, 0x12
        /*0026*/ 	.short	(.L_10 - .L_9)
	.align		4
.L_9:
        /*0028*/ 	.word	index@(_Z5sobelPhS_jjj)
        /*002c*/ 	.word	0x00000008
.L_10:


//--------------------- .nv.compat                --------------------------
	.section	.nv.compat,"",@"SHT_CUDA_COMPAT_INFO"
	.align	4
        /*0000*/ 	.byte	0x02, 0x09, 0x00, 0x00, 0x02, 0x02, 0x01, 0x00, 0x02, 0x05, 0x05, 0x00, 0x03, 0x07, 0x01, 0x01
        /*0010*/ 	.byte	0x02, 0x03, 0x00, 0x00, 0x02, 0x06, 0x01, 0x00, 0x04, 0x0b, 0x08, 0x00, 0x01, 0x00, 0x00, 0x00
        /*0020*/ 	.byte	0x00, 0x00, 0x00, 0x00


//--------------------- .nv.info._Z5sobelPhS_jjj  --------------------------
	.section	.nv.info._Z5sobelPhS_jjj,"",@"SHT_CUDA_INFO"
	.sectionflags	@""
	.align	4


	//----- nvinfo : EIATTR_CUDA_API_VERSION
	.align		4
        /*0000*/ 	.byte	0x04, 0x37
        /*0002*/ 	.short	(.L_12 - .L_11)
.L_11:
        /*0004*/ 	.word	0x00000082


	//----- nvinfo : EIATTR_KPARAM_INFO
	.align		4
.L_12:
        /*0008*/ 	.byte	0x04, 0x17
        /*000a*/ 	.short	(.L_14 - .L_13)
.L_13:
        /*000c*/ 	.word	0x00000000
        /*0010*/ 	.short	0x0004
        /*0012*/ 	.short	0x0018
        /*0014*/ 	.byte	0x00, 0xf0, 0x11, 0x00


	//----- nvinfo : EIATTR_KPARAM_INFO
	.align		4
.L_14:
        /*0018*/ 	.byte	0x04, 0x17
        /*001a*/ 	.short	(.L_16 - .L_15)
.L_15:
        /*001c*/ 	.word	0x00000000
        /*0020*/ 	.short	0x0003
        /*0022*/ 	.short	0x0014
        /*0024*/ 	.byte	0x00, 0xf0, 0x11, 0x00


	//----- nvinfo : EIATTR_KPARAM_INFO
	.align		4
.L_16:
        /*0028*/ 	.byte	0x04, 0x17
        /*002a*/ 	.short	(.L_18 - .L_17)
.L_17:
        /*002c*/ 	.word	0x00000000
        /*0030*/ 	.short	0x0002
        /*0032*/ 	.short	0x0010
        /*0034*/ 	.byte	0x00, 0xf0, 0x11, 0x00


	//----- nvinfo : EIATTR_KPARAM_INFO
	.align		4
.L_18:
        /*0038*/ 	.byte	0x04, 0x17
        /*003a*/ 	.short	(.L_20 - .L_19)
.L_19:
        /*003c*/ 	.word	0x00000000
        /*0040*/ 	.short	0x0001
        /*0042*/ 	.short	0x0008
        /*0044*/ 	.byte	0x00, 0xf5, 0x21, 0x00


	//----- nvinfo : EIATTR_KPARAM_INFO
	.align		4
.L_20:
        /*0048*/ 	.byte	0x04, 0x17
        /*004a*/ 	.short	(.L_22 - .L_21)
.L_21:
        /*004c*/ 	.word	0x00000000
        /*0050*/ 	.short	0x0000
        /*0052*/ 	.short	0x0000
        /*0054*/ 	.byte	0x00, 0xf5, 0x21, 0x00


	//----- nvinfo : EIATTR_SPARSE_MMA_MASK
	.align		4
.L_22:
        /*0058*/ 	.byte	0x03, 0x50
        /*005a*/ 	.short	0x0000


	//----- nvinfo : EIATTR_MAXREG_COUNT
	.align		4
        /*005c*/ 	.byte	0x03, 0x1b
        /*005e*/ 	.short	0x00ff


	//----- nvinfo : EIATTR_NUM_BARRIERS
	.align		4
        /*0060*/ 	.byte	0x02, 0x4c
        /*0062*/ 	.byte	0x01
	.zero		1


	//----- nvinfo : EIATTR_EXTERNS
	.align		4
        /*0064*/ 	.byte	0x04, 0x0f
        /*0066*/ 	.short	(.L_24 - .L_23)


	//   ....[0]....
	.align		4
.L_23:
        /*0068*/ 	.word	index@(vprintf)


	//----- nvinfo : EIATTR_MERCURY_ISA_VERSION
	.align		4
.L_24:
        /*006c*/ 	.byte	0x03, 0x5f
        /*006e*/ 	.short	0x0101


	//----- nvinfo : EIATTR_INT_WARP_WIDE_INSTR_OFFSETS
	.align		4
        /*0070*/ 	.byte	0x04, 0x31
        /*0072*/ 	.short	(.L_26 - .L_25)


	//   ....[0]....
.L_25:
        /*0074*/ 	.word	0x00002bc0


	//   ....[1]....
        /*0078*/ 	.word	0x00002d30


	//   ....[2]....
        /*007c*/ 	.word	0x000032c0


	//   ....[3]....
        /*0080*/ 	.word	0x00003a10


	//   ....[4]....
        /*0084*/ 	.word	0x00003cd0


	//----- nvinfo : EIATTR_VRC_CTA_INIT_COUNT
	.align		4
.L_26:
        /*0088*/ 	.byte	0x02, 0x4a
	.zero		1
	.zero		1


	//----- nvinfo : EIATTR_SYSCALL_OFFSETS
	.align		4
        /*008c*/ 	.byte	0x04, 0x46
        /*008e*/ 	.short	(.L_28 - .L_27)


	//   ....[0]....
.L_27:
        /*0090*/ 	.word	0x00000b70


	//   ....[1]....
        /*0094*/ 	.word	0x00000c20


	//   ....[2]....
        /*0098*/ 	.word	0x00000ce0


	//----- nvinfo : EIATTR_EXIT_INSTR_OFFSETS
	.align		4
.L_28:
        /*009c*/ 	.byte	0x04, 0x1c
        /*009e*/ 	.short	(.L_30 - .L_29)


	//   ....[0]....
.L_29:
        /*00a0*/ 	.word	0x00000d40


	//   ....[1]....
        /*00a4*/ 	.word	0x00004a10


	//----- nvinfo : EIATTR_CRS_STACK_SIZE
	.align		4
.L_30:
        /*00a8*/ 	.byte	0x04, 0x1e
        /*00aa*/ 	.short	(.L_32 - .L_31)
.L_31:
        /*00ac*/ 	.word	0x00000000


	//----- nvinfo : EIATTR_CBANK_PARAM_SIZE
	.align		4
.L_32:
        /*00b0*/ 	.byte	0x03, 0x19
        /*00b2*/ 	.short	0x001c


	//----- nvinfo : EIATTR_PARAM_CBANK
	.align		4
        /*00b4*/ 	.byte	0x04, 0x0a
        /*00b6*/ 	.short	(.L_34 - .L_33)
	.align		4
.L_33:
        /*00b8*/ 	.word	index@(.nv.constant0._Z5sobelPhS_jjj)
        /*00bc*/ 	.short	0x0380
        /*00be*/ 	.short	0x001c


	//----- nvinfo : EIATTR_SW_WAR
	.align		4
.L_34:
        /*00c0*/ 	.byte	0x04, 0x36
        /*00c2*/ 	.short	(.L_36 - .L_35)
.L_35:
        /*00c4*/ 	.word	0x00000008
.L_36:


//--------------------- .nv.callgraph             --------------------------
	.section	.nv.callgraph,"",@"SHT_CUDA_CALLGRAPH"
	.align	4
	.sectionentsize	8
	.align		4
        /*0000*/ 	.word	0x00000000
	.align		4
        /*0004*/ 	.word	0xffffffff
	.align		4
        /*0008*/ 	.word	index@(_Z5sobelPhS_jjj)
	.align		4
        /*000c*/ 	.word	index@(vprintf)
	.align		4
        /*0010*/ 	.word	0x00000000
	.align		4
        /*0014*/ 	.word	0xfffffffe
	.align		4
        /*0018*/ 	.word	0x00000000
	.align		4
        /*001c*/ 	.word	0xfffffffd
	.align		4
        /*0020*/ 	.word	0x00000000
	.align		4
        /*0024*/ 	.word	0xfffffffc


//--------------------- .nv.constant4             --------------------------
	.section	.nv.constant4,"a",@progbits
	.align	8
	.align		8
.nv.constant4:
        /*0000*/ 	.dword	vprintf
	.align		8
        /*0008*/ 	.dword	mask
	.align		8
        /*0010*/ 	.dword	$str
	.align		8
        /*0018*/ 	.dword	$str$1


//--------------------- .text._Z5sobelPhS_jjj     --------------------------
	.section	.text._Z5sobelPhS_jjj,"ax",@progbits
	.align	128
        .global         _Z5sobelPhS_jjj
        .type           _Z5sobelPhS_jjj,@function
        .size           _Z5sobelPhS_jjj,(.L_x_23 - _Z5sobelPhS_jjj)
        .other          _Z5sobelPhS_jjj,@"STO_CUDA_ENTRY STV_DEFAULT"
_Z5sobelPhS_jjj:
.text._Z5sobelPhS_jjj:
[----:B------:R-:W0:Y:S01]  /*0000*/  LDC R1, c[0x0][0x37c] ;  /* 0x0000df00ff017b82 */ /* 0x000e220000000800 */
[----:B------:R-:W1:Y:S01]  /*0010*/  LDCU.64 UR6, c[0x0][0x390] ;  /* 0x00007200ff0677ac */ /* 0x000e620008000a00 */
[----:B------:R-:W2:Y:S01]  /*0020*/  S2R R7, SR_CTAID.X ;  /* 0x0000000000077919 */ /* 0x000ea20000002500 */
[----:B------:R-:W-:Y:S01]  /*0030*/  IMAD.MOV.U32 R2, RZ, RZ, RZ ;  /* 0x000000ffff027224 */ /* 0x000fe200078e00ff */
[----:B0-----:R-:W-:Y:S01]  /*0040*/  IADD3 R1, PT, PT, R1, -0x8, RZ ;  /* 0xfffffff801017810 */ /* 0x001fe20007ffe0ff */
[----:B------:R-:W0:Y:S01]  /*0050*/  LDCU UR5, c[0x0][0x2fc] ;  /* 0x00005f80ff0577ac */ /* 0x000e220008000800 */
[----:B------:R-:W2:Y:S01]  /*0060*/  S2R R22, SR_TID.X ;  /* 0x0000000000167919 */ /* 0x000ea20000002100 */
[----:B------:R-:W-:Y:S01]  /*0070*/  BSSY.RECONVERGENT B0, `(.L_x_0) ;  /* 0x000009c000007945 */ /* 0x000fe20003800200 */
[----:B------:R-:W2:Y:S01]  /*0080*/  LDCU UR4, c[0x0][0x360] ;  /* 0x00006c00ff0477ac */ /* 0x000ea20008000800 */
[----:B------:R-:W3:Y:S01]  /*0090*/  LDCU.64 UR36, c[0x0][0x358] ;  /* 0x00006b00ff2477ac */ /* 0x000ee20008000a00 */
[----:B------:R-:W4:Y:S01]  /*00a0*/  LDCU.64 UR8, c[0x0][0x380] ;  /* 0x00007000ff0877ac */ /* 0x000f220008000a00 */
[----:B-1----:R-:W1:Y:S01]  /*00b0*/  I2F.U32.RP R0, UR7 ;  /* 0x0000000700007d06 */ /* 0x002e620008209000 */
[----:B------:R-:W-:Y:S01]  /*00c0*/  ISETP.NE.U32.AND P2, PT, RZ, UR7, PT ;  /* 0x00000007ff007c0c */ /* 0x000fe2000bf45070 */
[----:B------:R-:W0:Y:S06]  /*00d0*/  LDCU.64 UR10, c[0x0][0x380] ;  /* 0x00007000ff0a77ac */ /* 0x000e2c0008000a00 */
[----:B-1----:R-:W1:Y:S02]  /*00e0*/  MUFU.RCP R0, R0 ;  /* 0x0000000000007308 */ /* 0x002e640000001000 */
[----:B-1----:R-:W-:-:S06]  /*00f0*/  VIADD R3, R0, 0xffffffe ;  /* 0x0ffffffe00037836 */ /* 0x002fcc0000000000 */
[----:B------:R-:W1:Y:S02]  /*0100*/  F2I.FTZ.U32.TRUNC.NTZ R3, R3 ;  /* 0x0000000300037305 */ /* 0x000e64000021f000 */
[----:B-1----:R-:W-:-:S05]  /*0110*/  IADD3 R5, PT, PT, RZ, -R3, RZ ;  /* 0x80000003ff057210 */ /* 0x002fca0007ffe0ff */
[----:B------:R-:W-:-:S04]  /*0120*/  IMAD R5, R5, UR7, RZ ;  /* 0x0000000705057c24 */ /* 0x000fc8000f8e02ff */
[----:B------:R-:W-:-:S04]  /*0130*/  IMAD.HI.U32 R5, R3, R5, R2 ;  /* 0x0000000503057227 */ /* 0x000fc800078e0002 */
[----:B--2---:R-:W-:Y:S01]  /*0140*/  IMAD R2, R7, UR4, R22 ;  /* 0x0000000407027c24 */ /* 0x004fe2000f8e0216 */
[----:B------:R-:W1:Y:S03]  /*0150*/  LDCU UR4, c[0x0][0x2f8] ;  /* 0x00005f00ff0477ac */ /* 0x000e660008000800 */
[----:B------:R-:W-:-:S05]  /*0160*/  IMAD.HI.U32 R5, R5, R2, RZ ;  /* 0x0000000205057227 */ /* 0x000fca00078e00ff */
[----:B------:R-:W-:-:S05]  /*0170*/  IADD3 R7, PT, PT, -R5, RZ, RZ ;  /* 0x000000ff05077210 */ /* 0x000fca0007ffe1ff */
[----:B------:R-:W-:-:S05]  /*0180*/  IMAD R0, R7, UR7, R2 ;  /* 0x0000000707007c24 */ /* 0x000fca000f8e0202 */
[----:B------:R-:W-:-:S13]  /*0190*/  ISETP.GE.U32.AND P0, PT, R0, UR7, PT ;  /* 0x0000000700007c0c */ /* 0x000fda000bf06070 */
[----:B------:R-:W-:Y:S01]  /*01a0*/  @P0 VIADD R0, R0, -UR7 ;  /* 0x8000000700000c36 */ /* 0x000fe20008000000 */
[----:B------:R-:W-:-:S04]  /*01b0*/  @P0 IADD3 R5, PT, PT, R5, 0x1, RZ ;  /* 0x0000000105050810 */ /* 0x000fc80007ffe0ff */
[----:B------:R-:W-:-:S13]  /*01c0*/  ISETP.GE.U32.AND P1, PT, R0, UR7, PT ;  /* 0x0000000700007c0c */ /* 0x000fda000bf26070 */
[----:B------:R-:W-:Y:S01]  /*01d0*/  @P1 VIADD R5, R5, 0x1 ;  /* 0x0000000105051836 */ /* 0x000fe20000000000 */
[----:B------:R-:W-:Y:S02]  /*01e0*/  @!P2 LOP3.LUT R5, RZ, UR7, RZ, 0x33, !PT ;  /* 0x00000007ff05ac12 */ /* 0x000fe4000f8e33ff */
[----:B-1----:R-:W-:Y:S02]  /*01f0*/  IADD3 R16, P1, PT, R1, UR4, RZ ;  /* 0x0000000401107c10 */ /* 0x002fe4000ff3e0ff */
[C---:B------:R-:W-:Y:S01]  /*0200*/  IADD3 R0, PT, PT, R5.reuse, 0x3, RZ ;  /* 0x0000000305007810 */ /* 0x040fe20007ffe0ff */
[----:B------:R-:W-:Y:S01]  /*0210*/  VIADD R3, R5, 0xfffffffd ;  /* 0xfffffffd05037836 */ /* 0x000fe20000000000 */
[----:B0-----:R-:W-:Y:S02]  /*0220*/  IADD3.X R17, PT, PT, RZ, UR5, RZ, P1, !PT ;  /* 0x00000005ff117c10 */ /* 0x001fe40008ffe4ff */
[----:B------:R-:W-:-:S04]  /*0230*/  ISETP.GE.U32.AND P0, PT, R0, UR6, PT ;  /* 0x0000000600007c0c */ /* 0x000fc8000bf06070 */
[----:B------:R-:W-:-:S04]  /*0240*/  SEL R0, R3, UR6, !P0 ;  /* 0x0000000603007c07 */ /* 0x000fc8000c000000 */
[----:B------:R-:W-:-:S13]  /*0250*/  ISETP.GE.U32.AND P0, PT, R3, R0, PT ;  /* 0x000000000300720c */ /* 0x000fda0003f06070 */
[----:B---34-:R-:W-:Y:S05]  /*0260*/  @P0 BRA `(.L_x_1) ;  /* 0x0000000400f00947 */ /* 0x018fea0003800000 */
[----:B------:R-:W-:Y:S01]  /*0270*/  IMAD.IADD R0, R0, 0x1, -R5 ;  /* 0x0000000100007824 */ /* 0x000fe200078e0a05 */
[----:B------:R-:W-:Y:S01]  /*0280*/  BSSY.RECONVERGENT B1, `(.L_x_2) ;  /* 0x000005b000017945 */ /* 0x000fe20003800200 */
[----:B------:R-:W-:Y:S01]  /*0290*/  MOV R5, R3 ;  /* 0x0000000300057202 */ /* 0x000fe20000000f00 */
[----:B------:R-:W-:Y:S02]  /*02a0*/  IMAD.MOV.U32 R3, RZ, RZ, RZ ;  /* 0x000000ffff037224 */ /* 0x000fe400078e00ff */
[C---:B------:R-:W-:Y:S01]  /*02b0*/  VIADD R4, R0.reuse, 0x2 ;  /* 0x0000000200047836 */ /* 0x040fe20000000000 */
[----:B------:R-:W-:-:S04]  /*02c0*/  IADD3 R6, PT, PT, R0, 0x3, RZ ;  /* 0x0000000300067810 */ /* 0x000fc80007ffe0ff */
[----:B------:R-:W-:Y:S02]  /*02d0*/  ISETP.GE.U32.AND P1, PT, R4, 0x3, PT ;  /* 0x000000030400780c */ /* 0x000fe40003f26070 */
[----:B------:R-:W-:-:S04]  /*02e0*/  LOP3.LUT R0, R6, 0x3, RZ, 0xc0, !PT ;  /* 0x0000000306007812 */ /* 0x000fc800078ec0ff */
[----:B------:R-:W-:-:S07]  /*02f0*/  ISETP.NE.AND P0, PT, R0, RZ, PT ;  /* 0x000000ff0000720c */ /* 0x000fce0003f05270 */
[----:B------:R-:W-:Y:S06]  /*0300*/  @!P1 BRA `(.L_x_3) ;  /* 0x0000000400489947 */ /* 0x000fec0003800000 */
[----:B------:R-:W0:Y:S01]  /*0310*/  S2UR UR5, SR_CgaCtaId ;  /* 0x00000000000579c3 */ /* 0x000e220000008800 */
[----:B------:R-:W-:Y:S01]  /*0320*/  UMOV UR4, 0x400 ;  /* 0x0000040000047882 */ /* 0x000fe20000000000 */
[----:B------:R-:W-:Y:S02]  /*0330*/  IADD3 R7, PT, PT, R22, 0x3, RZ ;  /* 0x0000000316077810 */ /* 0x000fe40007ffe0ff */
[----:B------:R-:W-:-:S04]  /*0340*/  LOP3.LUT R3, R6, 0xfffffffc, RZ, 0xc0, !PT ;  /* 0xfffffffc06037812 */ /* 0x000fc800078ec0ff */
[----:B------:R-:W1:Y:S01]  /*0350*/  LDC R4, c[0x0][0x398] ;  /* 0x0000e600ff047b82 */ /* 0x000e620000000800 */
[----:B0-----:R-:W-:-:S06]  /*0360*/  ULEA UR4, UR5, UR4, 0x18 ;  /* 0x0000000405047291 */ /* 0x001fcc000f8ec0ff */
[----:B-1----:R-:W-:Y:S02]  /*0370*/  IMAD R9, R7, R4, UR4 ;  /* 0x0000000407097e24 */ /* 0x002fe4000f8e0204 */
[----:B------:R-:W-:Y:S02]  /*0380*/  IMAD.MOV R7, RZ, RZ, -R3 ;  /* 0x000000ffff077224 */ /* 0x000fe400078e0a03 */
[----:B------:R-:W-:Y:S01]  /*0390*/  IMAD R6, R4, UR7, RZ ;  /* 0x0000000704067c24 */ /* 0x000fe2000f8e02ff */
[----:B------:R-:W-:-:S07]  /*03a0*/  IADD3 R9, PT, PT, R9, 0x2, RZ ;  /* 0x0000000209097810 */ /* 0x000fce0007ffe0ff */
.L_x_4:
[----:B-1----:R-:W-:-:S04]  /*03b0*/  IMAD R11, R5, UR7, R22 ;  /* 0x00000007050b7c24 */ /* 0x002fc8000f8e0216 */
[C---:B------:R-:W-:Y:S01]  /*03c0*/  IMAD R8, R11.reuse, R4, RZ ;  /* 0x000000040b087224 */ /* 0x040fe200078e02ff */
[----:B------:R-:W-:-:S03]  /*03d0*/  IADD3 R13, PT, PT, R11, UR7, RZ ;  /* 0x000000070b0d7c10 */ /* 0x000fc6000fffe0ff */
[C---:B------:R-:W-:Y:S01]  /*03e0*/  VIADD R14, R8.reuse, 0x2 ;  /* 0x00000002080e7836 */ /* 0x040fe20000000000 */
[C---:B------:R-:W-:Y:S01]  /*03f0*/  IADD3 R20, P2, PT, R8.reuse, UR8, RZ ;  /* 0x0000000808147c10 */ /* 0x040fe2000ff5e0ff */
[-C--:B------:R-:W-:Y:S02]  /*0400*/  IMAD R19, R13, R4.reuse, RZ ;  /* 0x000000040d137224 */ /* 0x080fe400078e02ff */
[----:B------:R-:W-:Y:S01]  /*0410*/  VIADD R8, R8, 0x1 ;  /* 0x0000000108087836 */ /* 0x000fe20000000000 */
[----:B------:R-:W-:Y:S01]  /*0420*/  IADD3 R14, P1, PT, R14, UR8, RZ ;  /* 0x000000080e0e7c10 */ /* 0x000fe2000ff3e0ff */
[----:B------:R-:W-:Y:S01]  /*0430*/  VIADD R12, R19, 0x2 ;  /* 0x00000002130c7836 */ /* 0x000fe20000000000 */
[----:B------:R-:W-:Y:S01]  /*0440*/  IADD3.X R21, PT, PT, RZ, UR9, RZ, P2, !PT ;  /* 0x00000009ff157c10 */ /* 0x000fe200097fe4ff */
[----:B------:R-:W-:Y:S01]  /*0450*/  VIADD R27, R13, UR7 ;  /* 0x000000070d1b7c36 */ /* 0x000fe20008000000 */
[----:B------:R-:W-:Y:S01]  /*0460*/  IADD3 R24, P2, PT, R8, UR8, RZ ;  /* 0x0000000808187c10 */ /* 0x000fe2000ff5e0ff */
[----:B------:R-:W-:Y:S01]  /*0470*/  IMAD.X R15, RZ, RZ, UR9, P1 ;  /* 0x00000009ff0f7e24 */ /* 0x000fe200088e06ff */
[----:B------:R-:W-:Y:S01]  /*0480*/  IADD3 R10, P1, PT, R19, UR8, RZ ;  /* 0x00000008130a7c10 */ /* 0x000fe2000ff3e0ff */
[----:B------:R-:W-:Y:S01]  /*0490*/  IMAD R26, R27, R4, RZ ;  /* 0x000000041b1a7224 */ /* 0x000fe200078e02ff */
[----:B------:R-:W-:Y:S01]  /*04a0*/  IADD3 R23, PT, PT, R19, 0x1, RZ ;  /* 0x0000000113177810 */ /* 0x000fe20007ffe0ff */
[----:B------:R0:W2:Y:S01]  /*04b0*/  LDG.E.U8 R8, desc[UR36][R20.64] ;  /* 0x0000002414087981 */ /* 0x0000a2000c1e1100 */
[----:B------:R-:W-:-:S02]  /*04c0*/  IADD3.X R11, PT, PT, RZ, UR9, RZ, P1, !PT ;  /* 0x00000009ff0b7c10 */ /* 0x000fc40008ffe4ff */
[----:B------:R-:W-:Y:S01]  /*04d0*/  IADD3 R12, P1, PT, R12, UR8, RZ ;  /* 0x000000080c0c7c10 */ /* 0x000fe2000ff3e0ff */
[----:B------:R1:W3:Y:S01]  /*04e0*/  LDG.E.U8 R18, desc[UR36][R14.64] ;  /* 0x000000240e127981 */ /* 0x0002e2000c1e1100 */
[----:B------:R-:W-:Y:S02]  /*04f0*/  IADD3 R27, PT, PT, R27, UR7, RZ ;  /* 0x000000071b1b7c10 */ /* 0x000fe4000fffe0ff */
[----:B------:R-:W-:Y:S01]  /*0500*/  IADD3.X R25, PT, PT, RZ, UR9, RZ, P2, !PT ;  /* 0x00000009ff197c10 */ /* 0x000fe200097fe4ff */
[----:B------:R-:W-:Y:S01]  /*0510*/  IMAD.X R13, RZ, RZ, UR9, P1 ;  /* 0x00000009ff0d7e24 */ /* 0x000fe200088e06ff */
[C---:B------:R-:W-:Y:S01]  /*0520*/  IADD3 R28, PT, PT, R26.reuse, 0x2, RZ ;  /* 0x000000021a1c7810 */ /* 0x040fe20007ffe0ff */
[----:B------:R4:W5:Y:S01]  /*0530*/  LDG.E.U8 R19, desc[UR36][R10.64] ;  /* 0x000000240a137981 */ /* 0x000962000c1e1100 */
[----:B0-----:R-:W-:Y:S01]  /*0540*/  IADD3 R20, P1, PT, R23, UR8, RZ ;  /* 0x0000000817147c10 */ /* 0x001fe2000ff3e0ff */
[----:B------:R-:W-:Y:S01]  /*0550*/  IMAD R27, R27, R4, RZ ;  /* 0x000000041b1b7224 */ /* 0x000fe200078e02ff */
[C---:B-1----:R-:W-:Y:S01]  /*0560*/  IADD3 R14, P2, PT, R26.reuse, UR8, RZ ;  /* 0x000000081a0e7c10 */ /* 0x042fe2000ff5e0ff */
[----:B------:R-:W-:Y:S01]  /*0570*/  VIADD R26, R26, 0x1 ;  /* 0x000000011a1a7836 */ /* 0x000fe20000000000 */
[----:B------:R0:W5:Y:S01]  /*0580*/  LDG.E.U8 R23, desc[UR36][R12.64] ;  /* 0x000000240c177981 */ /* 0x000162000c1e1100 */
[----:B------:R-:W-:Y:S01]  /*0590*/  IMAD.X R21, RZ, RZ, UR9, P1 ;  /* 0x00000009ff157e24 */ /* 0x000fe200088e06ff */
[----:B------:R-:W-:-:S02]  /*05a0*/  IADD3.X R15, PT, PT, RZ, UR9, RZ, P2, !PT ;  /* 0x00000009ff0f7c10 */ /* 0x000fc400097fe4ff */
[----:B------:R-:W-:Y:S01]  /*05b0*/  IADD3 R28, P1, PT, R28, UR8, RZ ;  /* 0x000000081c1c7c10 */ /* 0x000fe2000ff3e0ff */
[C---:B----4-:R-:W-:Y:S01]  /*05c0*/  VIADD R11, R27.reuse, 0x2 ;  /* 0x000000021b0b7836 */ /* 0x050fe20000000000 */
[----:B------:R-:W-:Y:S01]  /*05d0*/  IADD3 R10, P2, PT, R26, UR8, RZ ;  /* 0x000000081a0a7c10 */ /* 0x000fe2000ff5e0ff */
[----:B------:R-:W-:Y:S01]  /*05e0*/  VIADD R26, R27, 0x1 ;  /* 0x000000011b1a7836 */ /* 0x000fe20000000000 */
[----:B------:R-:W-:Y:S01]  /*05f0*/  IADD3.X R29, PT, PT, RZ, UR9, RZ, P1, !PT ;  /* 0x00000009ff1d7c10 */ /* 0x000fe20008ffe4ff */
[----:B------:R-:W4:Y:S01]  /*0600*/  LDG.E.U8 R24, desc[UR36][R24.64] ;  /* 0x0000002418187981 */ /* 0x000f22000c1e1100 */
[----:B0-----:R-:W-:Y:S02]  /*0610*/  IADD3 R12, P1, PT, R11, UR8, RZ ;  /* 0x000000080b0c7c10 */ /* 0x001fe4000ff3e0ff */
[----:B------:R-:W-:Y:S01]  /*0620*/  IADD3.X R11, PT, PT, RZ, UR9, RZ, P2, !PT ;  /* 0x00000009ff0b7c10 */ /* 0x000fe200097fe4ff */
[----:B------:R-:W5:Y:S01]  /*0630*/  LDG.E.U8 R28, desc[UR36][R28.64] ;  /* 0x000000241c1c7981 */ /* 0x000f62000c1e1100 */
[----:B------:R-:W-:Y:S01]  /*0640*/  IADD3 R26, P2, PT, R26, UR8, RZ ;  /* 0x000000081a1a7c10 */ /* 0x000fe2000ff5e0ff */
[----:B------:R-:W-:-:S02]  /*0650*/  IMAD.X R13, RZ, RZ, UR9, P1 ;  /* 0x00000009ff0d7e24 */ /* 0x000fc400088e06ff */
[----:B------:R-:W5:Y:S04]  /*0660*/  LDG.E.U8 R10, desc[UR36][R10.64] ;  /* 0x000000240a0a7981 */ /* 0x000f68000c1e1100 */
[----:B------:R0:W5:Y:S04]  /*0670*/  LDG.E.U8 R25, desc[UR36][R20.64] ;  /* 0x0000002414197981 */ /* 0x000168000c1e1100 */
[----:B------:R1:W5:Y:S04]  /*0680*/  LDG.E.U8 R30, desc[UR36][R14.64] ;  /* 0x000000240e1e7981 */ /* 0x000368000c1e1100 */
[----:B------:R-:W5:Y:S01]  /*0690*/  LDG.E.U8 R12, desc[UR36][R12.64] ;  /* 0x000000240c0c7981 */ /* 0x000f62000c1e1100 */
[----:B0-----:R-:W-:-:S02]  /*06a0*/  IADD3 R20, P3, PT, R27, UR8, RZ ;  /* 0x000000081b147c10 */ /* 0x001fc4000ff7e0ff */
[----:B------:R-:W-:-:S03]  /*06b0*/  IADD3.X R27, PT, PT, RZ, UR9, RZ, P2, !PT ;  /* 0x00000009ff1b7c10 */ /* 0x000fc600097fe4ff */
[----:B------:R-:W-:Y:S02]  /*06c0*/  IMAD.X R21, RZ, RZ, UR9, P3 ;  /* 0x00000009ff157e24 */ /* 0x000fe400098e06ff */
[----:B------:R-:W5:Y:S04]  /*06d0*/  LDG.E.U8 R26, desc[UR36][R26.64] ;  /* 0x000000241a1a7981 */ /* 0x000f68000c1e1100 */
[----:B------:R-:W5:Y:S01]  /*06e0*/  LDG.E.U8 R20, desc[UR36][R20.64] ;  /* 0x0000002414147981 */ /* 0x000f62000c1e1100 */
[----:B-1----:R-:W-:-:S05]  /*06f0*/  IADD3 R14, PT, PT, R6, R9, RZ ;  /* 0x00000009060e7210 */ /* 0x002fca0007ffe0ff */
[----:B------:R-:W-:-:S05]  /*0700*/  IMAD.IADD R15, R6, 0x1, R14 ;  /* 0x00000001060f7824 */ /* 0x000fca00078e020e */
[----:B------:R-:W-:Y:S01]  /*0710*/  IADD3 R11, PT, PT, R6, R15, RZ ;  /* 0x0000000f060b7210 */ /* 0x000fe20007ffe0ff */
[----:B------:R-:W-:-:S05]  /*0720*/  VIADD R7, R7, 0x4 ;  /* 0x0000000407077836 */ /* 0x000fca0000000000 */
[----:B------:R-:W-:Y:S02]  /*0730*/  ISETP.NE.AND P1, PT, R7, RZ, PT ;  /* 0x000000ff0700720c */ /* 0x000fe40003f25270 */
[----:B------:R-:W-:Y:S01]  /*0740*/  IADD3 R5, PT, PT, R5, 0x4, RZ ;  /* 0x0000000405057810 */ /* 0x000fe20007ffe0ff */
[----:B---3--:R-:W-:Y:S04]  /*0750*/  STS.U8 [R9], R18 ;  /* 0x0000001209007388 */ /* 0x008fe80000000000 */
[----:B----4-:R-:W-:Y:S04]  /*0760*/  STS.U8 [R9+-0x1], R24 ;  /* 0xffffff1809007388 */ /* 0x010fe80000000000 */
[----:B--2---:R0:W-:Y:S04]  /*0770*/  STS.U8 [R9+-0x2], R8 ;  /* 0xfffffe0809007388 */ /* 0x0041e80000000000 */
[----:B-----5:R1:W-:Y:S04]  /*0780*/  STS.U8 [R14], R23 ;  /* 0x000000170e007388 */ /* 0x0203e80000000000 */
[----:B------:R1:W-:Y:S04]  /*0790*/  STS.U8 [R14+-0x1], R25 ;  /* 0xffffff190e007388 */ /* 0x0003e80000000000 */
[----:B------:R1:W-:Y:S04]  /*07a0*/  STS.U8 [R14+-0x2], R19 ;  /* 0xfffffe130e007388 */ /* 0x0003e80000000000 */
[----:B------:R1:W-:Y:S04]  /*07b0*/  STS.U8 [R15], R28 ;  /* 0x0000001c0f007388 */ /* 0x0003e80000000000 */
[----:B------:R1:W-:Y:S04]  /*07c0*/  STS.U8 [R15+-0x1], R10 ;  /* 0xffffff0a0f007388 */ /* 0x0003e80000000000 */
[----:B------:R1:W-:Y:S04]  /*07d0*/  STS.U8 [R15+-0x2], R30 ;  /* 0xfffffe1e0f007388 */ /* 0x0003e80000000000 */
[----:B------:R1:W-:Y:S04]  /*07e0*/  STS.U8 [R11], R12 ;  /* 0x0000000c0b007388 */ /* 0x0003e80000000000 */
[----:B------:R1:W-:Y:S04]  /*07f0*/  STS.U8 [R11+-0x1], R26 ;  /* 0xffffff1a0b007388 */ /* 0x0003e80000000000 */
[----:B------:R1:W-:Y:S01]  /*0800*/  STS.U8 [R11+-0x2], R20 ;  /* 0xfffffe140b007388 */ /* 0x0003e20000000000 */
[----:B0-----:R-:W-:Y:S01]  /*0810*/  IMAD R9, R6, 0x4, R9 ;  /* 0x0000000406097824 */ /* 0x001fe200078e0209 */
[----:B------:R-:W-:Y:S06]  /*0820*/  @P1 BRA `(.L_x_4) ;  /* 0xfffffff800e01947 */ /* 0x000fec000383ffff */
.L_x_3:
[----:B------:R-:W-:Y:S05]  /*0830*/  BSYNC.RECONVERGENT B1 ;  /* 0x0000000000017941 */ /* 0x000fea0003800200 */
.L_x_2:
[----:B------:R-:W-:Y:S05]  /*0840*/  @!P0 BRA `(.L_x_1) ;  /* 0x0000000000788947 */ /* 0x000fea0003800000 */
[----:B------:R-:W0:Y:S01]  /*0850*/  S2UR UR5, SR_CgaCtaId ;  /* 0x00000000000579c3 */ /* 0x000e220000008800 */
[--C-:B------:R-:W-:Y:S01]  /*0860*/  IMAD R3, R3, UR7, R22.reuse ;  /* 0x0000000703037c24 */ /* 0x100fe2000f8e0216 */
[----:B------:R-:W-:Y:S01]  /*0870*/  UMOV UR4, 0x400 ;  /* 0x0000040000047882 */ /* 0x000fe20000000000 */
[----:B------:R-:W-:Y:S02]  /*0880*/  IMAD R5, R5, UR7, R22 ;  /* 0x0000000705057c24 */ /* 0x000fe4000f8e0216 */
[----:B-1----:R-:W-:Y:S01]  /*0890*/  IMAD.MOV R10, RZ, RZ, -R0 ;  /* 0x000000ffff0a7224 */ /* 0x002fe200078e0a00 */
[----:B------:R-:W-:Y:S02]  /*08a0*/  IADD3 R3, PT, PT, R3, 0x3, RZ ;  /* 0x0000000303037810 */ /* 0x000fe40007ffe0ff */
[----:B------:R-:W1:Y:S01]  /*08b0*/  LDC R12, c[0x0][0x398] ;  /* 0x0000e600ff0c7b82 */ /* 0x000e620000000800 */
[----:B0-----:R-:W-:-:S06]  /*08c0*/  ULEA UR4, UR5, UR4, 0x18 ;  /* 0x0000000405047291 */ /* 0x001fcc000f8ec0ff */
[-C--:B-1----:R-:W-:Y:S02]  /*08d0*/  IMAD R3, R3, R12.reuse, UR4 ;  /* 0x0000000403037e24 */ /* 0x082fe4000f8e020c */
[----:B------:R-:W-:-:S03]  /*08e0*/  IMAD R0, R5, R12, 0x2 ;  /* 0x0000000205007424 */ /* 0x000fc600078e020c */
[----:B------:R-:W-:-:S07]  /*08f0*/  IADD3 R3, PT, PT, R3, 0x1, RZ ;  /* 0x0000000103037810 */ /* 0x000fce0007ffe0ff */
.L_x_5:
[C---:B------:R-:W-:Y:S01]  /*0900*/  VIADD R6, R0.reuse, 0xffffffff ;  /* 0xffffffff00067836 */ /* 0x040fe20000000000 */
[C---:B------:R-:W-:Y:S02]  /*0910*/  IADD3 R8, PT, PT, R0.reuse, -0x2, RZ ;  /* 0xfffffffe00087810 */ /* 0x040fe40007ffe0ff */
[----:B------:R-:W-:Y:S02]  /*0920*/  IADD3 R4, P0, PT, R0, UR10, RZ ;  /* 0x0000000a00047c10 */ /* 0x000fe4000ff1e0ff */
[----:B------:R-:W-:Y:S02]  /*0930*/  IADD3 R6, P1, PT, R6, UR10, RZ ;  /* 0x0000000a06067c10 */ /* 0x000fe4000ff3e0ff */
[----:B------:R-:W-:Y:S01]  /*0940*/  IADD3 R8, P2, PT, R8, UR10, RZ ;  /* 0x0000000a08087c10 */ /* 0x000fe2000ff5e0ff */
[----:B------:R-:W-:Y:S01]  /*0950*/  IMAD.X R5, RZ, RZ, UR11, P0 ;  /* 0x0000000bff057e24 */ /* 0x000fe200080e06ff */
[----:B------:R-:W-:-:S03]  /*0960*/  IADD3.X R7, PT, PT, RZ, UR11, RZ, P1, !PT ;  /* 0x0000000bff077c10 */ /* 0x000fc60008ffe4ff */
[----:B------:R-:W-:Y:S01]  /*0970*/  IMAD.X R9, RZ, RZ, UR11, P2 ;  /* 0x0000000bff097e24 */ /* 0x000fe200090e06ff */
[----:B------:R-:W2:Y:S04]  /*0980*/  LDG.E.U8 R4, desc[UR36][R4.64] ;  /* 0x0000002404047981 */ /* 0x000ea8000c1e1100 */
[----:B------:R-:W3:Y:S04]  /*0990*/  LDG.E.U8 R6, desc[UR36][R6.64] ;  /* 0x0000002406067981 */ /* 0x000ee8000c1e1100 */
[----:B------:R-:W4:Y:S01]  /*09a0*/  LDG.E.U8 R8, desc[UR36][R8.64] ;  /* 0x0000002408087981 */ /* 0x000f22000c1e1100 */
[----:B------:R-:W-:Y:S01]  /*09b0*/  IADD3 R10, PT, PT, R10, 0x1, RZ ;  /* 0x000000010a0a7810 */ /* 0x000fe20007ffe0ff */
[----:B------:R-:W-:-:S03]  /*09c0*/  IMAD R0, R12, UR7, R0 ;  /* 0x000000070c007c24 */ /* 0x000fc6000f8e0200 */
[----:B------:R-:W-:Y:S01]  /*09d0*/  ISETP.NE.AND P0, PT, R10, RZ, PT ;  /* 0x000000ff0a00720c */ /* 0x000fe20003f05270 */
[----:B--2---:R-:W-:Y:S04]  /*09e0*/  STS.U8 [R3+0x1], R4 ;  /* 0x0000010403007388 */ /* 0x004fe80000000000 */
[----:B---3--:R-:W-:Y:S04]  /*09f0*/  STS.U8 [R3], R6 ;  /* 0x0000000603007388 */ /* 0x008fe80000000000 */
[----:B----4-:R0:W-:Y:S02]  /*0a00*/  STS.U8 [R3+-0x1], R8 ;  /* 0xffffff0803007388 */ /* 0x0101e40000000000 */
[----:B0-----:R-:W-:-:S02]  /*0a10*/  IMAD R3, R12, UR7, R3 ;  /* 0x000000070c037c24 */ /* 0x001fc4000f8e0203 */
[----:B------:R-:W-:Y:S05]  /*0a20*/  @P0 BRA `(.L_x_5) ;  /* 0xfffffffc00b40947 */ /* 0x000fea000383ffff */
.L_x_1:
[----:B------:R-:W-:Y:S05]  /*0a30*/  BSYNC.RECONVERGENT B0 ;  /* 0x0000000000007941 */ /* 0x000fea0003800200 */
.L_x_0:
[----:B------:R-:W-:-:S13]  /*0a40*/  ISETP.NE.AND P0, PT, R22, 0x1, PT ;  /* 0x000000011600780c */ /* 0x000fda0003f05270 */
[----:B------:R-:W-:Y:S05]  /*0a50*/  @P0 BRA `(.L_x_6) ;  /* 0x0000000000a40947 */ /* 0x000fea0003800000 */
[----:B------:R-:W0:Y:S01]  /*0a60*/  S2R R3, SR_CgaCtaId ;  /* 0x0000000000037919 */ /* 0x000e220000008800 */
[----:B------:R-:W-:Y:S01]  /*0a70*/  MOV R0, 0x400 ;  /* 0x0000040000007802 */ /* 0x000fe20000000f00 */
[----:B-1----:R-:W-:Y:S01]  /*0a80*/  HFMA2 R23, -RZ, RZ, 0, 5.9604644775390625e-08 ;  /* 0x00000001ff177431 */ /* 0x002fe200000001ff */
[----:B------:R-:W-:Y:S01]  /*0a90*/  BSSY.RECONVERGENT B6, `(.L_x_7) ;  /* 0x000001e000067945 */ /* 0x000fe20003800200 */
[----:B------:R-:W-:Y:S01]  /*0aa0*/  IMAD.MOV.U32 R19, RZ, RZ, RZ ;  /* 0x000000ffff137224 */ /* 0x000fe200078e00ff */
[----:B0-----:R-:W-:-:S07]  /*0ab0*/  LEA R24, R3, R0, 0x18 ;  /* 0x0000000003187211 */ /* 0x001fce00078ec0ff */
.L_x_10:
[----:B------:R-:W-:Y:S01]  /*0ac0*/  IMAD.IADD R0, R24, 0x1, R19 ;  /* 0x0000000118007824 */ /* 0x000fe200078e0213 */
[----:B------:R-:W-:Y:S01]  /*0ad0*/  MOV R18, 0x0 ;  /* 0x0000000000127802 */ /* 0x000fe20000000f00 */
[----:B------:R-:W0:Y:S01]  /*0ae0*/  LDCU.64 UR4, c[0x4][0x10] ;  /* 0x01000200ff0477ac */ /* 0x000e220008000a00 */
[----:B------:R-:W-:Y:S01]  /*0af0*/  MOV R6, R16 ;  /* 0x0000001000067202 */ /* 0x000fe20000000f00 */
[----:B------:R-:W-:Y:S01]  /*0b00*/  IMAD.MOV.U32 R7, RZ, RZ, R17 ;  /* 0x000000ffff077224 */ /* 0x000fe200078e0011 */
[----:B------:R1:W2:Y:S01]  /*0b10*/  LDC.64 R8, c[0x4][R18] ;  /* 0x0100000012087b82 */ /* 0x0002a20000000a00 */
[----:B------:R-:W3:Y:S01]  /*0b20*/  LDS.U8 R0, [R0] ;  /* 0x0000000000007984 */ /* 0x000ee20000000000 */
[----:B0-----:R-:W-:Y:S01]  /*0b30*/  MOV R4, UR4 ;  /* 0x0000000400047c02 */ /* 0x001fe20008000f00 */
[----:B------:R-:W-:Y:S02]  /*0b40*/  IMAD.U32 R5, RZ, RZ, UR5 ;  /* 0x00000005ff057e24 */ /* 0x000fe4000f8e00ff */
[----:B---3--:R1:W-:Y:S05]  /*0b50*/  STL [R1], R0 ;  /* 0x0000000001007387 */ /* 0x0083ea0000100800 */
[----:B------:R-:W-:-:S07]  /*0b60*/  LEPC R20, `(.L_x_8) ;  /* 0x000000001014794e */ /* 0x000fce0000000000 */
[----:B-12---:R-:W-:Y:S05]  /*0b70*/  CALL.ABS.NOINC R8 ;  /* 0x0000000008007343 */ /* 0x006fea0003c00000 */
.L_x_8:
[----:B------:R-:W-:Y:S01]  /*0b80*/  IADD3 R0, PT, PT, R24, R23, RZ ;  /* 0x0000001718007210 */ /* 0x000fe20007ffe0ff */
[----:B------:R0:W1:Y:S01]  /*0b90*/  LDC.64 R8, c[0x4][R18] ;  /* 0x0100000012087b82 */ /* 0x0000620000000a00 */
[----:B------:R-:W2:Y:S01]  /*0ba0*/  LDCU.64 UR4, c[0x4][0x10] ;  /* 0x01000200ff0477ac */ /* 0x000ea20008000a00 */
[----:B------:R-:W-:Y:S01]  /*0bb0*/  IMAD.MOV.U32 R6, RZ, RZ, R16 ;  /* 0x000000ffff067224 */ /* 0x000fe200078e0010 */
[----:B------:R-:W-:Y:S02]  /*0bc0*/  MOV R7, R17 ;  /* 0x0000001100077202 */ /* 0x000fe40000000f00 */
[----:B------:R-:W3:Y:S01]  /*0bd0*/  LDS.U8 R0, [R0] ;  /* 0x0000000000007984 */ /* 0x000ee20000000000 */
[----:B--2---:R-:W-:Y:S01]  /*0be0*/  IMAD.U32 R4, RZ, RZ, UR4 ;  /* 0x00000004ff047e24 */ /* 0x004fe2000f8e00ff */
[----:B------:R-:W-:Y:S02]  /*0bf0*/  MOV R5, UR5 ;  /* 0x0000000500057c02 */ /* 0x000fe40008000f00 */
[----:B---3--:R0:W-:Y:S05]  /*0c00*/  STL [R1], R0 ;  /* 0x0000000001007387 */ /* 0x0081ea0000100800 */
[----:B------:R-:W-:-:S07]  /*0c10*/  LEPC R20, `(.L_x_9) ;  /* 0x000000001014794e */ /* 0x000fce0000000000 */
[----:B01----:R-:W-:Y:S05]  /*0c20*/  CALL.ABS.NOINC R8 ;  /* 0x0000000008007343 */ /* 0x003fea0003c00000 */
.L_x_9:
[----:B------:R-:W-:Y:S01]  /*0c30*/  VIADD R23, R23, 0x2 ;  /* 0x0000000217177836 */ /* 0x000fe20000000000 */
[----:B------:R-:W-:-:S04]  /*0c40*/  IADD3 R19, PT, PT, R19, 0x2, RZ ;  /* 0x0000000213137810 */ /* 0x000fc80007ffe0ff */
[----:B------:R-:W-:-:S13]  /*0c50*/  ISETP.NE.AND P0, PT, R23, 0x2a7f, PT ;  /* 0x00002a7f1700780c */ /* 0x000fda0003f05270 */
[----:B------:R-:W-:Y:S05]  /*0c60*/  @P0 BRA `(.L_x_10) ;  /* 0xfffffffc00940947 */ /* 0x000fea000383ffff */
[----:B------:R-:W-:Y:S05]  /*0c70*/  BSYNC.RECONVERGENT B6 ;  /* 0x0000000000067941 */ /* 0x000fea0003800200 */
.L_x_7:
[----:B------:R-:W0:Y:S01]  /*0c80*/  LDC.64 R18, c[0x4][R18] ;  /* 0x0100000012127b82 */ /* 0x000e220000000a00 */
[----:B------:R-:W1:Y:S01]  /*0c90*/  LDCU.64 UR4, c[0x4][0x18] ;  /* 0x01000300ff0477ac */ /* 0x000e620008000a00 */
[----:B------:R-:W-:Y:S01]  /*0ca0*/  CS2R R6, SRZ ;  /* 0x0000000000067805 */ /* 0x000fe2000001ff00 */
[----:B-1----:R-:W-:Y:S01]  /*0cb0*/  IMAD.U32 R4, RZ, RZ, UR4 ;  /* 0x00000004ff047e24 */ /* 0x002fe2000f8e00ff */
[----:B------:R-:W-:-:S07]  /*0cc0*/  MOV R5, UR5 ;  /* 0x0000000500057c02 */ /* 0x000fce0008000f00 */
[----:B------:R-:W-:-:S07]  /*0cd0*/  LEPC R20, `(.L_x_6) ;  /* 0x000000001014794e */ /* 0x000fce0000000000 */
[----:B0-----:R-:W-:Y:S05]  /*0ce0*/  CALL.ABS.NOINC R18 ;  /* 0x0000000012007343 */ /* 0x001fea0003c00000 */
.L_x_6:
[----:B------:R-:W-:Y:S05]  /*0cf0*/  WARPSYNC.ALL ;  /* 0x0000000000007948 */ /* 0x000fea0003800000 */
[----:B------:R-:W0:Y:S02]  /*0d00*/  LDC.64 R42, c[0x0][0x390] ;  /* 0x0000e400ff2a7b82 */ /* 0x000e240000000a00 */
[----:B0-----:R-:W-:-:S06]  /*0d10*/  IMAD R42, R43, R42, RZ ;  /* 0x0000002a2b2a7224 */ /* 0x001fcc00078e02ff */
[----:B------:R-:W-:Y:S01]  /*0d20*/  BAR.SYNC.DEFER_BLOCKING 0x0 ;  /* 0x0000000000007b1d */ /* 0x000fe20000010000 */
[----:B------:R-:W-:-:S13]  /*0d30*/  ISETP.GE.U32.AND P0, PT, R2, R42, PT ;  /* 0x0000002a0200720c */ /* 0x000fda0003f06070 */
[----:B------:R-:W-:Y:S05]  /*0d40*/  @P0 EXIT ;  /* 0x000000000000094d */ /* 0x000fea0003800000 */
[----:B------:R-:W0:Y:S01]  /*0d50*/  S2UR UR5, SR_CgaCtaId ;  /* 0x00000000000579c3 */ /* 0x000e220000008800 */
[--C-:B------:R-:W-:Y:S01]  /*0d60*/  IADD3 R22, PT, PT, R22, -0x2, R43.reuse ;  /* 0xfffffffe16167810 */ /* 0x100fe20007ffe02b */
[----:B------:R-:W2:Y:S03]  /*0d70*/  LDCU UR6, c[0x0][0x398] ;  /* 0x00007300ff0677ac */ /* 0x000ea60008000800 */
[-C--:B------:R-:W-:Y:S01]  /*0d80*/  IADD3 R40, PT, PT, R22, R43.reuse, RZ ;  /* 0x0000002b16287210 */ /* 0x080fe20007ffe0ff */
[----:B------:R-:W-:Y:S01]  /*0d90*/  UMOV UR4, 0x400 ;  /* 0x0000040000047882 */ /* 0x000fe20000000000 */
[----:B------:R-:W3:Y:S03]  /*0da0*/  LDCU UR11, c[0x0][0x398] ;  /* 0x00007300ff0b77ac */ /* 0x000ee60008000800 */
[--C-:B------:R-:W-:Y:S01]  /*0db0*/  IMAD.IADD R0, R40, 0x1, R43.reuse ;  /* 0x0000000128007824 */ /* 0x100fe200078e022b */
[----:B------:R-:W4:Y:S04]  /*0dc0*/  LDCU UR10, c[0x0][0x394] ;  /* 0x00007280ff0a77ac */ /* 0x000f280008000800 */
[----:B------:R-:W-:Y:S01]  /*0dd0*/  IADD3 R38, PT, PT, R0, R43, RZ ;  /* 0x0000002b00267210 */ /* 0x000fe20007ffe0ff */
[----:B------:R-:W1:Y:S04]  /*0de0*/  LDCU.64 UR8, c[0x0][0x390] ;  /* 0x00007200ff0877ac */ /* 0x000e680008000a00 */
[----:B------:R-:W-:Y:S01]  /*0df0*/  IMAD.IADD R37, R38, 0x1, R43 ;  /* 0x0000000126257824 */ /* 0x000fe200078e022b */
[----:B0-----:R-:W-:-:S06]  /*0e00*/  ULEA UR4, UR5, UR4, 0x18 ;  /* 0x0000000405047291 */ /* 0x001fcc000f8ec0ff */
[----:B------:R-:W-:-:S05]  /*0e10*/  MOV R3, UR4 ;  /* 0x0000000400037c02 */ /* 0x000fca0008000f00 */
[--C-:B--2---:R-:W-:Y:S01]  /*0e20*/  IMAD R41, R22, UR6, R3.reuse ;  /* 0x0000000616297c24 */ /* 0x104fe2000f8e0203 */
[----:B------:R-:W0:Y:S01]  /*0e30*/  LDCU.64 UR4, c[0x0][0x388] ;  /* 0x00007100ff0477ac */ /* 0x000e220008000a00 */
[--C-:B------:R-:W-:Y:S02]  /*0e40*/  IMAD R40, R40, UR6, R3.reuse ;  /* 0x0000000628287c24 */ /* 0x100fe4000f8e0203 */
[--C-:B------:R-:W-:Y:S01]  /*0e50*/  IMAD R37, R37, UR6, R3.reuse ;  /* 0x0000000625257c24 */ /* 0x100fe2000f8e0203 */
[----:B------:R-:W-:Y:S01]  /*0e60*/  IADD3 R36, PT, PT, R41, UR6, RZ ;  /* 0x0000000629247c10 */ /* 0x000fe2000fffe0ff */
[--C-:B------:R-:W-:Y:S01]  /*0e70*/  IMAD R39, R0, UR6, R3.reuse ;  /* 0x0000000600277c24 */ /* 0x100fe2000f8e0203 */
[----:B------:R-:W-:Y:S01]  /*0e80*/  IADD3 R35, PT, PT, R40, UR6, RZ ;  /* 0x0000000628237c10 */ /* 0x000fe2000fffe0ff */
[----:B------:R-:W-:Y:S01]  /*0e90*/  IMAD R38, R38, UR6, R3 ;  /* 0x0000000626267c24 */ /* 0x000fe2000f8e0203 */
[----:B-1----:R-:W-:Y:S01]  /*0ea0*/  IADD3 R30, PT, PT, R37, UR6, RZ ;  /* 0x00000006251e7c10 */ /* 0x002fe2000fffe0ff */
[----:B------:R-:W-:Y:S01]  /*0eb0*/  VIADD R34, R39, UR6 ;  /* 0x0000000627227c36 */ /* 0x000fe20008000000 */
[----:B------:R-:W-:Y:S01]  /*0ec0*/  IADD3 R33, PT, PT, R36, UR6, RZ ;  /* 0x0000000624217c10 */ /* 0x000fe2000fffe0ff */
[----:B------:R-:W-:Y:S01]  /*0ed0*/  VIADD R31, R38, UR6 ;  /* 0x00000006261f7c36 */ /* 0x000fe20008000000 */
[----:B------:R-:W-:-:S02]  /*0ee0*/  IADD3 R32, PT, PT, R35, UR6, RZ ;  /* 0x0000000623207c10 */ /* 0x000fc4000fffe0ff */
[----:B------:R-:W-:Y:S01]  /*0ef0*/  IADD3 R14, PT, PT, R30, UR6, RZ ;  /* 0x000000061e0e7c10 */ /* 0x000fe2000fffe0ff */
[----:B------:R-:W-:Y:S01]  /*0f00*/  VIADD R16, R33, UR6 ;  /* 0x0000000621107c36 */ /* 0x000fe20008000000 */
[----:B------:R-:W-:Y:S01]  /*0f10*/  IADD3 R17, PT, PT, R34, UR6, RZ ;  /* 0x0000000622117c10 */ /* 0x000fe2000fffe0ff */
[----:B------:R-:W-:Y:S01]  /*0f20*/  VIADD R13, R32, UR6 ;  /* 0x00000006200d7c36 */ /* 0x000fe20008000000 */
[----:B------:R-:W-:Y:S01]  /*0f30*/  IADD3 R15, PT, PT, R31, UR6, RZ ;  /* 0x000000061f0f7c10 */ /* 0x000fe2000fffe0ff */
[----:B------:R-:W-:Y:S01]  /*0f40*/  VIADD R10, R14, UR6 ;  /* 0x000000060e0a7c36 */ /* 0x000fe20008000000 */
[----:B------:R-:W-:Y:S02]  /*0f50*/  IADD3 R12, PT, PT, R17, UR6, RZ ;  /* 0x00000006110c7c10 */ /* 0x000fe4000fffe0ff */
[----:B0--34-:R-:W-:-:S07]  /*0f60*/  IADD3 R11, PT, PT, R15, UR6, RZ ;  /* 0x000000060f0b7c10 */ /* 0x019fce000fffe0ff */
.L_x_17:
[----:B-1----:R-:W0:Y:S01]  /*0f70*/  I2F.U32.RP R6, UR9 ;  /* 0x0000000900067d06 */ /* 0x002e220008209000 */
[----:B------:R-:W-:-:S07]  /*0f80*/  ISETP.NE.U32.AND P2, PT, RZ, UR9, PT ;  /* 0x00000009ff007c0c */ /* 0x000fce000bf45070 */
[----:B0-----:R-:W0:Y:S02]  /*0f90*/  MUFU.RCP R6, R6 ;  /* 0x0000000600067308 */ /* 0x001e240000001000 */
[----:B0-----:R-:W-:-:S06]  /*0fa0*/  IADD3 R4, PT, PT, R6, 0xffffffe, RZ ;  /* 0x0ffffffe06047810 */ /* 0x001fcc0007ffe0ff */
[----:B------:R0:W1:Y:S02]  /*0fb0*/  F2I.FTZ.U32.TRUNC.NTZ R5, R4 ;  /* 0x0000000400057305 */ /* 0x000064000021f000 */
[----:B0-----:R-:W-:Y:S01]  /*0fc0*/  IMAD.MOV.U32 R4, RZ, RZ, RZ ;  /* 0x000000ffff047224 */ /* 0x001fe200078e00ff */
[----:B-1----:R-:W-:-:S05]  /*0fd0*/  IADD3 R3, PT, PT, RZ, -R5, RZ ;  /* 0x80000005ff037210 */ /* 0x002fca0007ffe0ff */
[----:B------:R-:W-:-:S04]  /*0fe0*/  IMAD R3, R3, UR9, RZ ;  /* 0x0000000903037c24 */ /* 0x000fc8000f8e02ff */
[----:B------:R-:W-:-:S06]  /*0ff0*/  IMAD.HI.U32 R3, R5, R3, R4 ;  /* 0x0000000305037227 */ /* 0x000fcc00078e0004 */
[----:B------:R-:W-:-:S05]  /*1000*/  IMAD.HI.U32 R9, R3, R2, RZ ;  /* 0x0000000203097227 */ /* 0x000fca00078e00ff */
[----:B------:R-:W-:-:S05]  /*1010*/  IADD3 R3, PT, PT, -R9, RZ, RZ ;  /* 0x000000ff09037210 */ /* 0x000fca0007ffe1ff */
[----:B------:R-:W-:-:S05]  /*1020*/  IMAD R0, R3, UR9, R2 ;  /* 0x0000000903007c24 */ /* 0x000fca000f8e0202 */
[----:B------:R-:W-:-:S13]  /*1030*/  ISETP.GE.U32.AND P0, PT, R0, UR9, PT ;  /* 0x0000000900007c0c */ /* 0x000fda000bf06070 */
[----:B------:R-:W-:Y:S01]  /*1040*/  @P0 IADD3 R0, PT, PT, R0, -UR9, RZ ;  /* 0x8000000900000c10 */ /* 0x000fe2000fffe0ff */
[----:B------:R-:W-:-:S03]  /*1050*/  @P0 VIADD R9, R9, 0x1 ;  /* 0x0000000109090836 */ /* 0x000fc60000000000 */
[----:B------:R-:W-:-:S13]  /*1060*/  ISETP.GE.U32.AND P1, PT, R0, UR9, PT ;  /* 0x0000000900007c0c */ /* 0x000fda000bf26070 */
[----:B------:R-:W-:Y:S02]  /*1070*/  @P1 IADD3 R9, PT, PT, R9, 0x1, RZ ;  /* 0x0000000109091810 */ /* 0x000fe40007ffe0ff */
[----:B------:R-:W-:-:S04]  /*1080*/  @!P2 LOP3.LUT R9, RZ, UR9, RZ, 0x33, !PT ;  /* 0x00000009ff09ac12 */ /* 0x000fc8000f8e33ff */
[C---:B------:R-:W-:Y:S01]  /*1090*/  IADD3 R3, PT, PT, -R9.reuse, RZ, RZ ;  /* 0x000000ff09037210 */ /* 0x040fe20007ffe1ff */
[----:B------:R-:W-:-:S04]  /*10a0*/  VIADD R18, R9, 0xfffffffe ;  /* 0xfffffffe09127836 */ /* 0x000fc80000000000 */
[----:B------:R-:W-:Y:S01]  /*10b0*/  IMAD R8, R3, UR9, R2 ;  /* 0x0000000903087c24 */ /* 0x000fe2000f8e0202 */
[----:B------:R-:W-:-:S04]  /*10c0*/  ISETP.GE.U32.AND P5, PT, R18, UR8, PT ;  /* 0x0000000812007c0c */ /* 0x000fc8000bfa6070 */
[----:B------:R-:W-:Y:S02]  /*10d0*/  IADD3 R0, PT, PT, R8, -0x2, RZ ;  /* 0xfffffffe08007810 */ /* 0x000fe40007ffe0ff */
[----:B------:R-:W-:Y:S02]  /*10e0*/  ISETP.GT.AND P5, PT, R9, 0x1, !P5 ;  /* 0x000000010900780c */ /* 0x000fe40006fa4270 */
[----:B------:R-:W-:Y:S02]  /*10f0*/  ISETP.GE.U32.AND P3, PT, R0, UR9, PT ;  /* 0x0000000900007c0c */ /* 0x000fe4000bf66070 */
[C---:B------:R-:W-:Y:S02]  /*1100*/  IADD3 R0, PT, PT, R8.reuse, -0x1, RZ ;  /* 0xffffffff08007810 */ /* 0x040fe40007ffe0ff */
[----:B------:R-:W-:Y:S02]  /*1110*/  ISETP.GT.AND P3, PT, R8, 0x1, !P3 ;  /* 0x000000010800780c */ /* 0x000fe40005f64270 */
[----:B------:R-:W-:-:S02]  /*1120*/  ISETP.GE.U32.AND P4, PT, R0, UR9, PT ;  /* 0x0000000900007c0c */ /* 0x000fc4000bf86070 */
[----:B------:R-:W-:Y:S02]  /*1130*/  PLOP3.LUT P0, PT, P3, P5, PT, 0x80, 0x8 ;  /* 0x000000000008781c */ /* 0x000fe40001f0b070 */
[----:B------:R-:W-:-:S04]  /*1140*/  ISETP.GT.AND P4, PT, R8, RZ, !P4 ;  /* 0x000000ff0800720c */ /* 0x000fc80006784270 */
[----:B------:R-:W-:-:S07]  /*1150*/  PLOP3.LUT P2, PT, P4, P5, PT, 0x80, 0x8 ;  /* 0x000000000008781c */ /* 0x000fce000274b070 */
[----:B------:R-:W0:Y:S01]  /*1160*/  @P0 LDC.64 R6, c[0x4][0x8] ;  /* 0x01000200ff060b82 */ /* 0x000e220000000a00 */
[----:B------:R-:W1:Y:S04]  /*1170*/  @P0 LDS.U8 R19, [R41+0x2] ;  /* 0x0000020029130984 */ /* 0x000e680000000000 */
[----:B------:R-:W2:Y:S03]  /*1180*/  @P0 LDS.U8 R23, [R41+0x1] ;  /* 0x0000010029170984 */ /* 0x000ea60000000000 */
[----:B------:R-:W3:Y:S01]  /*1190*/  @P2 LDC.64 R4, c[0x4][0x8] ;  /* 0x01000200ff042b82 */ /* 0x000ee20000000a00 */
[----:B------:R-:W-:Y:S01]  /*11a0*/  @P2 LDS.U8 R25, [R41+UR6+0x1] ;  /* 0x0000010629192984 */ /* 0x000fe20008000000 */
[----:B------:R-:W-:-:S03]  /*11b0*/  ISETP.GE.AND P6, PT, R8, RZ, PT ;  /* 0x000000ff0800720c */ /* 0x000fc60003fc6270 */
[----:B------:R-:W4:Y:S04]  /*11c0*/  @P0 LDS.U8 R27, [R41] ;  /* 0x00000000291b0984 */ /* 0x000f280000000000 */
[----:B------:R-:W5:Y:S04]  /*11d0*/  @P2 LDS.U8 R29, [R41+UR6+0x2] ;  /* 0x00000206291d2984 */ /* 0x000f680008000000 */
[----:B------:R-:W5:Y:S04]  /*11e0*/  @P2 LDS.U8 R3, [R41+UR6] ;  /* 0x0000000629032984 */ /* 0x000f680008000000 */
[----:B0-----:R-:W1:Y:S04]  /*11f0*/  @P0 LDG.E R6, desc[UR36][R6.64+0x64] ;  /* 0x0000642406060981 */ /* 0x001e68000c1e1900 */
[----:B---3--:R0:W3:Y:S01]  /*1200*/  @P2 LDG.E R0, desc[UR36][R4.64+0x78] ;  /* 0x0000782404002981 */ /* 0x0080e2000c1e1900 */
[----:B------:R-:W-:-:S02]  /*1210*/  ISETP.LT.OR P1, PT, R9, 0x2, !P6 ;  /* 0x000000020900780c */ /* 0x000fc40007721670 */
[----:B------:R-:W-:Y:S02]  /*1220*/  CS2R R44, SRZ ;  /* 0x00000000002c7805 */ /* 0x000fe4000001ff00 */
[----:B------:R-:W-:Y:S02]  /*1230*/  CS2R R20, SRZ ;  /* 0x0000000000147805 */ /* 0x000fe4000001ff00 */
[----:B------:R-:W-:-:S13]  /*1240*/  ISETP.GE.U32.OR P1, PT, R18, UR8, P1 ;  /* 0x0000000812007c0c */ /* 0x000fda0008f26470 */
[----:B0-----:R-:W0:Y:S01]  /*1250*/  @!P1 LDC.64 R4, c[0x4][0x8] ;  /* 0x01000200ff049b82 */ /* 0x001e220000000a00 */
[----:B------:R-:W-:Y:S01]  /*1260*/  @!P1 LDS.U8 R28, [R36+UR6] ;  /* 0x00000006241c9984 */ /* 0x000fe20008000000 */
[-C--:B-1----:R-:W-:Y:S01]  /*1270*/  @P0 IMAD R7, R19, R6.reuse, RZ ;  /* 0x0000000613070224 */ /* 0x082fe200078e02ff */
[----:B------:R-:W-:Y:S01]  /*1280*/  CS2R R18, SRZ ;  /* 0x0000000000127805 */ /* 0x000fe2000001ff00 */
[-C--:B--2---:R-:W-:Y:S02]  /*1290*/  @P0 IMAD R24, R23, R6.reuse, RZ ;  /* 0x0000000617180224 */ /* 0x084fe400078e02ff */
[----:B----4-:R-:W-:Y:S01]  /*12a0*/  @P0 IMAD R26, R27, R6, RZ ;  /* 0x000000061b1a0224 */ /* 0x010fe200078e02ff */
[----:B------:R-:W-:Y:S01]  /*12b0*/  @P0 I2F.F64 R44, R7 ;  /* 0x00000007002c0312 */ /* 0x000fe20000201c00 */
[-C--:B---3--:R-:W-:Y:S02]  /*12c0*/  @P2 IMAD R25, R25, R0.reuse, RZ ;  /* 0x0000000019192224 */ /* 0x088fe400078e02ff */
[----:B-----5:R-:W-:-:S02]  /*12d0*/  @P2 IMAD R22, R29, R0, RZ ;  /* 0x000000001d162224 */ /* 0x020fc400078e02ff */
[----:B------:R-:W-:-:S03]  /*12e0*/  @P2 IMAD R27, R3, R0, RZ ;  /* 0x00000000031b2224 */ /* 0x000fc600078e02ff */
[----:B------:R-:W-:Y:S01]  /*12f0*/  @P0 I2F.F64 R20, R24 ;  /* 0x0000001800140312 */ /* 0x000fe20000201c00 */
[----:B0-----:R0:W2:Y:S07]  /*1300*/  @!P1 LDG.E R3, desc[UR36][R4.64+0x8c] ;  /* 0x00008c2404039981 */ /* 0x0010ae000c1e1900 */
[----:B------:R-:W1:Y:S08]  /*1310*/  @P2 I2F.F64 R6, R25 ;  /* 0x0000001900062312 */ /* 0x000e700000201c00 */
[----:B------:R3:W-:Y:S01]  /*1320*/  @P0 I2F.F64 R18, R26 ;  /* 0x0000001a00120312 */ /* 0x0007e20000201c00 */
[----:B------:R-:W-:-:S07]  /*1330*/  PLOP3.LUT P0, PT, P3, P5, PT, 0x80, 0x8 ;  /* 0x000000000008781c */ /* 0x000fce0001f0b070 */
[----:B------:R-:W4:Y:S08]  /*1340*/  @P2 I2F.F64 R22, R22 ;  /* 0x0000001600162312 */ /* 0x000f300000201c00 */
[----:B0-----:R-:W0:Y:S01]  /*1350*/  @P2 I2F.F64 R4, R27 ;  /* 0x0000001b00042312 */ /* 0x001e220000201c00 */
[----:B-1----:R-:W-:Y:S01]  /*1360*/  @P2 DADD R20, R20, R6 ;  /* 0x0000000014142229 */ /* 0x002fe20000000006 */
[----:B---3--:R-:W-:Y:S01]  /*1370*/  @!P1 LDS.U8 R26, [R36+UR6+0x1] ;  /* 0x00000106241a9984 */ /* 0x008fe20008000000 */
[----:B------:R-:W1:Y:S03]  /*1380*/  @P0 LDC.64 R6, c[0x4][0x8] ;  /* 0x01000200ff060b82 */ /* 0x000e660000000a00 */
[----:B------:R-:W-:Y:S01]  /*1390*/  @P0 LDS.U8 R24, [R41+0x2] ;  /* 0x0000020029180984 */ /* 0x000fe20000000000 */
[----:B----4-:R-:W-:-:S03]  /*13a0*/  @P2 DADD R44, R44, R22 ;  /* 0x000000002c2c2229 */ /* 0x010fc60000000016 */
[----:B------:R-:W2:Y:S01]  /*13b0*/  @!P1 LDS.U8 R22, [R36+UR6+0x2] ;  /* 0x0000020624169984 */ /* 0x000ea20008000000 */
[----:B0-----:R-:W-:Y:S01]  /*13c0*/  @P2 DADD R18, R18, R4 ;  /* 0x0000000012122229 */ /* 0x001fe20000000004 */
[----:B------:R-:W-:Y:S02]  /*13d0*/  PLOP3.LUT P2, PT, P4, P5, PT, 0x80, 0x8 ;  /* 0x000000000008781c */ /* 0x000fe4000274b070 */
[----:B-1----:R0:W3:Y:S11]  /*13e0*/  @P0 LDG.E R25, desc[UR36][R6.64] ;  /* 0x0000002406190981 */ /* 0x0020f6000c1e1900 */
[----:B------:R-:W1:Y:S02]  /*13f0*/  @P2 LDC.64 R4, c[0x4][0x8] ;  /* 0x01000200ff042b82 */ /* 0x000e640000000a00 */
[----:B-1----:R1:W4:Y:S01]  /*1400*/  @P2 LDG.E R0, desc[UR36][R4.64+0x14] ;  /* 0x0000142404002981 */ /* 0x002322000c1e1900 */
[----:B--2---:R-:W-:-:S02]  /*1410*/  @!P1 IMAD R22, R22, R3, RZ ;  /* 0x0000000316169224 */ /* 0x004fc400078e02ff */
[-C--:B------:R-:W-:Y:S02]  /*1420*/  @!P1 IMAD R27, R26, R3.reuse, RZ ;  /* 0x000000031a1b9224 */ /* 0x080fe400078e02ff */
[----:B------:R-:W-:Y:S01]  /*1430*/  @!P1 IMAD R43, R28, R3, RZ ;  /* 0x000000031c2b9224 */ /* 0x000fe200078e02ff */
[----:B------:R-:W-:Y:S04]  /*1440*/  @P0 LDS.U8 R26, [R41] ;  /* 0x00000000291a0984 */ /* 0x000fe80000000000 */
[----:B------:R-:W4:Y:S01]  /*1450*/  @P2 LDS.U8 R3, [R41+UR6+0x2] ;  /* 0x0000020629032984 */ /* 0x000f220008000000 */
[----:B------:R-:W2:Y:S03]  /*1460*/  @!P1 I2F.F64 R22, R22 ;  /* 0x0000001600169312 */ /* 0x000ea60000201c00 */
[----:B------:R-:W-:Y:S05]  /*1470*/  @P0 LDS.U8 R28, [R41+0x1] ;  /* 0x00000100291c0984 */ /* 0x000fea0000000000 */
[----:B0-----:R0:W5:Y:S08]  /*1480*/  @!P1 I2F.F64 R6, R27 ;  /* 0x0000001b00069312 */ /* 0x0011700000201c00 */
[----:B-1----:R-:W1:Y:S01]  /*1490*/  @!P1 I2F.F64 R4, R43 ;  /* 0x0000002b00049312 */ /* 0x002e620000201c00 */
[----:B0-----:R-:W0:Y:S01]  /*14a0*/  @P2 LDS.U8 R27, [R41+UR6+0x1] ;  /* 0x00000106291b2984 */ /* 0x001e220008000000 */
[----:B--2---:R-:W-:-:S02]  /*14b0*/  @!P1 DADD R44, R44, R22 ;  /* 0x000000002c2c9229 */ /* 0x004fc40000000016 */
[----:B-----5:R-:W-:Y:S02]  /*14c0*/  @!P1 DADD R20, R20, R6 ;  /* 0x0000000014149229 */ /* 0x020fe40000000006 */
[----:B-1----:R-:W-:Y:S01]  /*14d0*/  @!P1 DADD R18, R18, R4 ;  /* 0x0000000012129229 */ /* 0x002fe20000000004 */
[----:B------:R-:W-:Y:S01]  /*14e0*/  ISETP.LT.OR P1, PT, R8, RZ, !P5 ;  /* 0x000000ff0800720c */ /* 0x000fe20006f21670 */
[----:B---3--:R-:W-:Y:S02]  /*14f0*/  @P0 IMAD R29, R24, R25, RZ ;  /* 0x00000019181d0224 */ /* 0x008fe400078e02ff */
[----:B------:R-:W1:Y:S10]  /*1500*/  @P2 LDS.U8 R24, [R41+UR6] ;  /* 0x0000000629182984 */ /* 0x000e740008000000 */
[----:B------:R-:W2:Y:S01]  /*1510*/  @!P1 LDC.64 R22, c[0x4][0x8] ;  /* 0x01000200ff169b82 */ /* 0x000ea20000000a00 */
[----:B------:R-:W-:-:S06]  /*1520*/  CS2R R6, SRZ ;  /* 0x0000000000067805 */ /* 0x000fcc000001ff00 */
[----:B------:R-:W-:Y:S01]  /*1530*/  @P0 I2F.F64 R6, R29 ;  /* 0x0000001d00060312 */ /* 0x000fe20000201c00 */
[----:B----4-:R-:W-:-:S07]  /*1540*/  @P2 IMAD R3, R3, R0, RZ ;  /* 0x0000000003032224 */ /* 0x010fce00078e02ff */
[----:B------:R2:W3:Y:S01]  /*1550*/  @P2 I2F.F64 R4, R3 ;  /* 0x0000000300042312 */ /* 0x0004e20000201c00 */
[-C--:B0-----:R-:W-:Y:S02]  /*1560*/  @P2 IMAD R27, R27, R0.reuse, RZ ;  /* 0x000000001b1b2224 */ /* 0x081fe400078e02ff */
[-C--:B------:R-:W-:Y:S02]  /*1570*/  @P0 IMAD R28, R28, R25.reuse, RZ ;  /* 0x000000191c1c0224 */ /* 0x080fe400078e02ff */
[----:B------:R-:W-:Y:S01]  /*1580*/  @P0 IMAD R43, R26, R25, RZ ;  /* 0x000000191a2b0224 */ /* 0x000fe200078e02ff */
[----:B--2---:R0:W2:Y:S01]  /*1590*/  @!P1 LDG.E R3, desc[UR36][R22.64+0x28] ;  /* 0x0000282416039981 */ /* 0x0040a2000c1e1900 */
[----:B-1----:R-:W-:Y:S01]  /*15a0*/  @P2 IMAD R29, R24, R0, RZ ;  /* 0x00000000181d2224 */ /* 0x002fe200078e02ff */
[----:B---3--:R-:W-:Y:S01]  /*15b0*/  @P2 DADD R6, R6, R4 ;  /* 0x0000000006062229 */ /* 0x008fe20000000004 */
[----:B------:R-:W-:Y:S02]  /*15c0*/  CS2R R4, SRZ ;  /* 0x0000000000047805 */ /* 0x000fe4000001ff00 */
[----:B0-----:R-:W-:Y:S01]  /*15d0*/  CS2R R22, SRZ ;  /* 0x0000000000167805 */ /* 0x001fe2000001ff00 */
[----:B------:R-:W-:Y:S01]  /*15e0*/  @P2 I2F.F64 R26, R27 ;  /* 0x0000001b001a2312 */ /* 0x000fe20000201c00 */
[----:B------:R-:W-:-:S07]  /*15f0*/  VIADD R0, R8, 0x1 ;  /* 0x0000000108007836 */ /* 0x000fce0000000000 */
[----:B------:R-:W0:Y:S08]  /*1600*/  @P0 I2F.F64 R22, R28 ;  /* 0x0000001c00160312 */ /* 0x000e300000201c00 */
[----:B------:R-:W-:Y:S08]  /*1610*/  @P0 I2F.F64 R4, R43 ;  /* 0x0000002b00040312 */ /* 0x000ff00000201c00 */
[----:B------:R-:W1:Y:S01]  /*1620*/  @P2 I2F.F64 R24, R29 ;  /* 0x0000001d00182312 */ /* 0x000e620000201c00 */
[----:B------:R-:W-:Y:S01]  /*1630*/  ISETP.GE.U32.AND P0, PT, R0, UR9, PT ;  /* 0x0000000900007c0c */ /* 0x000fe2000bf06070 */
[----:B0-----:R-:W-:Y:S01]  /*1640*/  @P2 DADD R22, R22, R26 ;  /* 0x0000000016162229 */ /* 0x001fe2000000001a */
[----:B------:R-:W-:Y:S02]  /*1650*/  @!P1 LDS.U8 R28, [R36+UR6+0x1] ;  /* 0x00000106241c9984 */ /* 0x000fe40008000000 */
[----:B------:R-:W-:-:S02]  /*1660*/  ISETP.GT.AND P0, PT, R8, -0x2, !P0 ;  /* 0xfffffffe0800780c */ /* 0x000fc40004704270 */
[----:B------:R-:W2:Y:S01]  /*1670*/  @!P1 LDS.U8 R26, [R36+UR6+0x2] ;  /* 0x00000206241a9984 */ /* 0x000ea20008000000 */
[----:B-1----:R-:W-:Y:S01]  /*1680*/  @P2 DADD R4, R4, R24 ;  /* 0x0000000004042229 */ /* 0x002fe20000000018 */
[----:B------:R-:W-:-:S13]  /*1690*/  PLOP3.LUT P2, PT, P0, P5, PT, 0x80, 0x8 ;  /* 0x000000000008781c */ /* 0x000fda000074b070 */
[----:B------:R-:W0:Y:S01]  /*16a0*/  @P2 LDC.64 R24, c[0x4][0x8] ;  /* 0x01000200ff182b82 */ /* 0x000e220000000a00 */
[----:B------:R-:W-:Y:S04]  /*16b0*/  @P2 LDS.U8 R27, [R33+UR6+0x2] ;  /* 0x00000206211b2984 */ /* 0x000fe80008000000 */
[----:B------:R-:W-:Y:S04]  /*16c0*/  @P2 LDS.U8 R43, [R33+UR6+0x1] ;  /* 0x00000106212b2984 */ /* 0x000fe80008000000 */
[----:B------:R-:W-:Y:S04]  /*16d0*/  @P2 LDS.U8 R29, [R33+UR6] ;  /* 0x00000006211d2984 */ /* 0x000fe80008000000 */
[----:B0-----:R0:W3:Y:S01]  /*16e0*/  @P2 LDG.E R0, desc[UR36][R24.64+0x3c] ;  /* 0x00003c2418002981 */ /* 0x0010e2000c1e1900 */
[----:B--2---:R-:W-:-:S04]  /*16f0*/  @!P1 IMAD R26, R26, R3, RZ ;  /* 0x000000031a1a9224 */ /* 0x004fc800078e02ff */
[----:B0-----:R0:W1:Y:S02]  /*1700*/  @!P1 I2F.F64 R24, R26 ;  /* 0x0000001a00189312 */ /* 0x0010640000201c00 */
[----:B0-----:R-:W0:Y:S01]  /*1710*/  @!P1 LDS.U8 R26, [R36+UR6] ;  /* 0x00000006241a9984 */ /* 0x001e220008000000 */
[----:B------:R-:W-:Y:S01]  /*1720*/  @!P1 IMAD R28, R28, R3, RZ ;  /* 0x000000031c1c9224 */ /* 0x000fe200078e02ff */
[----:B-1----:R-:W-:-:S04]  /*1730*/  @!P1 DADD R6, R6, R24 ;  /* 0x0000000006069229 */ /* 0x002fc80000000018 */
[----:B------:R-:W1:Y:S02]  /*1740*/  @!P1 I2F.F64 R24, R28 ;  /* 0x0000001c00189312 */ /* 0x000e640000201c00 */
[----:B-1----:R-:W-:Y:S01]  /*1750*/  @!P1 DADD R22, R22, R24 ;  /* 0x0000000016169229 */ /* 0x002fe20000000018 */
[----:B0-----:R-:W-:-:S05]  /*1760*/  @!P1 IMAD R3, R26, R3, RZ ;  /* 0x000000031a039224 */ /* 0x001fca00078e02ff */
[----:B------:R-:W0:Y:S01]  /*1770*/  @!P1 I2F.F64 R24, R3 ;  /* 0x0000000300189312 */ /* 0x000e220000201c00 */
[----:B---3--:R-:W-:-:S07]  /*1780*/  @P2 IMAD R27, R27, R0, RZ ;  /* 0x000000001b1b2224 */ /* 0x008fce00078e02ff */
[----:B------:R-:W1:Y:S01]  /*1790*/  @P2 I2F.F64 R26, R27 ;  /* 0x0000001b001a2312 */ /* 0x000e620000201c00 */
[-C--:B------:R-:W-:Y:S02]  /*17a0*/  @P2 IMAD R43, R43, R0.reuse, RZ ;  /* 0x000000002b2b2224 */ /* 0x080fe400078e02ff */
[----:B------:R-:W-:Y:S01]  /*17b0*/  @P2 IMAD R29, R29, R0, RZ ;  /* 0x000000001d1d2224 */ /* 0x000fe200078e02ff */
[----:B0-----:R-:W-:-:S04]  /*17c0*/  @!P1 DADD R4, R4, R24 ;  /* 0x0000000004049229 */ /* 0x001fc80000000018 */
[----:B------:R-:W0:Y:S01]  /*17d0*/  @P2 I2F.F64 R24, R43 ;  /* 0x0000002b00182312 */ /* 0x000e220000201c00 */
[----:B------:R-:W-:Y:S01]  /*17e0*/  IADD3 R0, PT, PT, R8, 0x2, RZ ;  /* 0x0000000208007810 */ /* 0x000fe20007ffe0ff */
[----:B-1----:R-:W-:-:S06]  /*17f0*/  @P2 DADD R6, R6, R26 ;  /* 0x0000000006062229 */ /* 0x002fcc000000001a */
[----:B------:R-:W1:Y:S01]  /*1800*/  @P2 I2F.F64 R26, R29 ;  /* 0x0000001d001a2312 */ /* 0x000e620000201c00 */
[----:B------:R-:W-:-:S04]  /*1810*/  ISETP.GE.U32.AND P1, PT, R0, UR9, PT ;  /* 0x0000000900007c0c */ /* 0x000fc8000bf26070 */
[----:B------:R-:W-:Y:S01]  /*1820*/  ISETP.GT.AND P1, PT, R8, -0x3, !P1 ;  /* 0xfffffffd0800780c */ /* 0x000fe20004f24270 */
[----:B0-----:R-:W-:Y:S02]  /*1830*/  @P2 DADD R22, R22, R24 ;  /* 0x0000000016162229 */ /* 0x001fe40000000018 */
[----:B-1----:R-:W-:Y:S01]  /*1840*/  @P2 DADD R4, R4, R26 ;  /* 0x0000000004042229 */ /* 0x002fe2000000001a */
[----:B------:R-:W-:-:S13]  /*1850*/  PLOP3.LUT P2, PT, P1, P5, PT, 0x80, 0x8 ;  /* 0x000000000008781c */ /* 0x000fda0000f4b070 */
[----:B------:R-:W0:Y:S01]  /*1860*/  @P2 LDC.64 R24, c[0x4][0x8] ;  /* 0x01000200ff182b82 */ /* 0x000e220000000a00 */
[----:B------:R-:W1:Y:S04]  /*1870*/  @P2 LDS.U8 R27, [R16+UR6+0x2] ;  /* 0x00000206101b2984 */ /* 0x000e680008000000 */
[----:B------:R-:W2:Y:S04]  /*1880*/  @P2 LDS.U8 R43, [R16+UR6+0x1] ;  /* 0x00000106102b2984 */ /* 0x000ea80008000000 */
[----:B------:R-:W3:Y:S04]  /*1890*/  @P2 LDS.U8 R3, [R16+UR6] ;  /* 0x0000000610032984 */ /* 0x000ee80008000000 */
[----:B0-----:R-:W1:Y:S02]  /*18a0*/  @P2 LDG.E R24, desc[UR36][R24.64+0x50] ;  /* 0x0000502418182981 */ /* 0x001e64000c1e1900 */
[----:B-1----:R-:W-:-:S02]  /*18b0*/  @P2 IMAD R28, R27, R24, RZ ;  /* 0x000000181b1c2224 */ /* 0x002fc400078e02ff */
[-C--:B--2---:R-:W-:Y:S02]  /*18c0*/  @P2 IMAD R26, R43, R24.reuse, RZ ;  /* 0x000000182b1a2224 */ /* 0x084fe400078e02ff */
[----:B---3--:R-:W-:Y:S02]  /*18d0*/  @P2 IMAD R43, R3, R24, RZ ;  /* 0x00000018032b2224 */ /* 0x008fe400078e02ff */
[----:B------:R-:W0:Y:S08]  /*18e0*/  @P2 I2F.F64 R28, R28 ;  /* 0x0000001c001c2312 */ /* 0x000e300000201c00 */
[----:B------:R-:W1:Y:S08]  /*18f0*/  @P2 I2F.F64 R26, R26 ;  /* 0x0000001a001a2312 */ /* 0x000e700000201c00 */
[----:B------:R-:W2:Y:S01]  /*1900*/  @P2 I2F.F64 R24, R43 ;  /* 0x0000002b00182312 */ /* 0x000ea20000201c00 */
[----:B0-----:R-:W-:-:S02]  /*1910*/  @P2 DADD R6, R6, R28 ;  /* 0x0000000006062229 */ /* 0x001fc4000000001c */
[----:B-1----:R-:W-:Y:S02]  /*1920*/  @P2 DADD R22, R22, R26 ;  /* 0x0000000016162229 */ /* 0x002fe4000000001a */
[----:B--2---:R-:W-:Y:S01]  /*1930*/  @P2 DADD R4, R4, R24 ;  /* 0x0000000004042229 */ /* 0x004fe20000000018 */
[----:B------:R-:W-:-:S13]  /*1940*/  PLOP3.LUT P2, PT, P0, P5, PT, 0x80, 0x8 ;  /* 0x000000000008781c */ /* 0x000fda000074b070 */
[----:B------:R-:W0:Y:S01]  /*1950*/  @P2 LDC.64 R24, c[0x4][0x8] ;  /* 0x01000200ff182b82 */ /* 0x000e220000000a00 */
[----:B------:R-:W-:Y:S01]  /*1960*/  PLOP3.LUT P5, PT, P1, P5, PT, 0x80, 0x8 ;  /* 0x000000000008781c */ /* 0x000fe20000fab070 */
[----:B------:R-:W1:Y:S04]  /*1970*/  @P2 LDS.U8 R26, [R33+UR6+0x2] ;  /* 0x00000206211a2984 */ /* 0x000e680008000000 */
[----:B------:R-:W2:Y:S04]  /*1980*/  @P2 LDS.U8 R28, [R33+UR6+0x1] ;  /* 0x00000106211c2984 */ /* 0x000ea80008000000 */
[----:B------:R-:W3:Y:S04]  /*1990*/  @P2 LDS.U8 R29, [R33+UR6] ;  /* 0x00000006211d2984 */ /* 0x000ee80008000000 */
[----:B------:R-:W4:Y:S04]  /*19a0*/  @P5 LDS.U8 R43, [R16+UR6+0x2] ;  /* 0x00000206102b5984 */ /* 0x000f280008000000 */
[----:B------:R-:W5:Y:S04]  /*19b0*/  @P5 LDS.U8 R27, [R16+UR6+0x1] ;  /* 0x00000106101b5984 */ /* 0x000f680008000000 */
[----:B0-----:R0:W1:Y:S02]  /*19c0*/  @P2 LDG.E R3, desc[UR36][R24.64+0xa0] ;  /* 0x0000a02418032981 */ /* 0x001064000c1e1900 */
[----:B0-----:R-:W0:Y:S02]  /*19d0*/  @P5 LDC.64 R24, c[0x4][0x8] ;  /* 0x01000200ff185b82 */ /* 0x001e240000000a00 */
[----:B0-----:R0:W4:Y:S01]  /*19e0*/  @P5 LDG.E R0, desc[UR36][R24.64+0xb4] ;  /* 0x0000b42418005981 */ /* 0x001122000c1e1900 */
[----:B-1----:R-:W-:-:S04]  /*19f0*/  @P2 IMAD R26, R26, R3, RZ ;  /* 0x000000031a1a2224 */ /* 0x002fc800078e02ff */
[----:B0-----:R-:W0:Y:S01]  /*1a00*/  @P2 I2F.F64 R24, R26 ;  /* 0x0000001a00182312 */ /* 0x001e220000201c00 */
[-C--:B--2---:R-:W-:Y:S02]  /*1a10*/  @P2 IMAD R28, R28, R3.reuse, RZ ;  /* 0x000000031c1c2224 */ /* 0x084fe400078e02ff */
[----:B---3--:R-:W-:Y:S02]  /*1a20*/  @P2 IMAD R29, R29, R3, RZ ;  /* 0x000000031d1d2224 */ /* 0x008fe400078e02ff */
[----:B------:R-:W1:Y:S01]  /*1a30*/  @P5 LDS.U8 R3, [R16+UR6] ;  /* 0x0000000610035984 */ /* 0x000e620008000000 */
[----:B0-----:R-:W-:Y:S02]  /*1a40*/  @P2 DADD R44, R44, R24 ;  /* 0x000000002c2c2229 */ /* 0x001fe40000000018 */
[----:B------:R-:W0:Y:S02]  /*1a50*/  @P2 I2F.F64 R24, R28 ;  /* 0x0000001c00182312 */ /* 0x000e240000201c00 */
[----:B0-----:R-:W-:-:S06]  /*1a60*/  @P2 DADD R20, R20, R24 ;  /* 0x0000000014142229 */ /* 0x001fcc0000000018 */
[----:B------:R-:W0:Y:S01]  /*1a70*/  @P2 I2F.F64 R24, R29 ;  /* 0x0000001d00182312 */ /* 0x000e220000201c00 */
[-C--:B----4-:R-:W-:Y:S02]  /*1a80*/  @P5 IMAD R43, R43, R0.reuse, RZ ;  /* 0x000000002b2b5224 */ /* 0x090fe400078e02ff */
[----:B-----5:R-:W-:Y:S01]  /*1a90*/  @P5 IMAD R27, R27, R0, RZ ;  /* 0x000000001b1b5224 */ /* 0x020fe200078e02ff */
[----:B0-----:R-:W-:-:S04]  /*1aa0*/  @P2 DADD R18, R18, R24 ;  /* 0x0000000012122229 */ /* 0x001fc80000000018 */
[----:B------:R-:W0:Y:S01]  /*1ab0*/  @P5 I2F.F64 R24, R43 ;  /* 0x0000002b00185312 */ /* 0x000e220000201c00 */
[----:B-1----:R-:W-:Y:S01]  /*1ac0*/  @P5 IMAD R28, R3, R0, RZ ;  /* 0x00000000031c5224 */ /* 0x002fe200078e02ff */
[----:B------:R-:W-:-:S06]  /*1ad0*/  IADD3 R0, PT, PT, R9, -0x1, RZ ;  /* 0xffffffff09007810 */ /* 0x000fcc0007ffe0ff */
[----:B------:R-:W1:Y:S01]  /*1ae0*/  @P5 I2F.F64 R26, R27 ;  /* 0x0000001b001a5312 */ /* 0x000e620000201c00 */
[----:B0-----:R-:W-:-:S07]  /*1af0*/  @P5 DADD R44, R44, R24 ;  /* 0x000000002c2c5229 */ /* 0x001fce0000000018 */
[----:B------:R-:W0:Y:S01]  /*1b00*/  @P5 I2F.F64 R24, R28 ;  /* 0x0000001c00185312 */ /* 0x000e220000201c00 */
[----:B------:R-:W-:-:S04]  /*1b10*/  ISETP.GE.U32.AND P2, PT, R0, UR8, PT ;  /* 0x0000000800007c0c */ /* 0x000fc8000bf46070 */
[----:B------:R-:W-:Y:S01]  /*1b20*/  ISETP.GT.AND P2, PT, R9, RZ, !P2 ;  /* 0x000000ff0900720c */ /* 0x000fe20005744270 */
[----:B-1----:R-:W-:Y:S02]  /*1b30*/  @P5 DADD R20, R20, R26 ;  /* 0x0000000014145229 */ /* 0x002fe4000000001a */
[----:B0-----:R-:W-:Y:S01]  /*1b40*/  @P5 DADD R18, R18, R24 ;  /* 0x0000000012125229 */ /* 0x001fe20000000018 */
[----:B------:R-:W-:-:S13]  /*1b50*/  PLOP3.LUT P5, PT, P3, P2, PT, 0x80, 0x8 ;  /* 0x000000000008781c */ /* 0x000fda0001fa5070 */
[----:B------:R-:W0:Y:S01]  /*1b60*/  @P5 LDC.64 R24, c[0x4][0x8] ;  /* 0x01000200ff185b82 */ /* 0x000e220000000a00 */
[----:B------:R-:W1:Y:S04]  /*1b70*/  @P5 LDS.U8 R26, [R40+0x2] ;  /* 0x00000200281a5984 */ /* 0x000e680000000000 */
[----:B------:R-:W2:Y:S04]  /*1b80*/  @P5 LDS.U8 R27, [R40+0x1] ;  /* 0x00000100281b5984 */ /* 0x000ea80000000000 */
[----:B------:R-:W3:Y:S04]  /*1b90*/  @P5 LDS.U8 R28, [R40] ;  /* 0x00000000281c5984 */ /* 0x000ee80000000000 */
[----:B0-----:R-:W1:Y:S02]  /*1ba0*/  @P5 LDG.E R3, desc[UR36][R24.64+0x68] ;  /* 0x0000682418035981 */ /* 0x001e64000c1e1900 */
[----:B-1----:R-:W-:-:S04]  /*1bb0*/  @P5 IMAD R29, R26, R3, RZ ;  /* 0x000000031a1d5224 */ /* 0x002fc800078e02ff */
[----:B------:R-:W0:Y:S01]  /*1bc0*/  @P5 I2F.F64 R24, R29 ;  /* 0x0000001d00185312 */ /* 0x000e220000201c00 */
[-C--:B--2---:R-:W-:Y:S02]  /*1bd0*/  @P5 IMAD R26, R27, R3.reuse, RZ ;  /* 0x000000031b1a5224 */ /* 0x084fe400078e02ff */
[----:B---3--:R-:W-:-:S05]  /*1be0*/  @P5 IMAD R43, R28, R3, RZ ;  /* 0x000000031c2b5224 */ /* 0x008fca00078e02ff */
[----:B------:R-:W1:Y:S01]  /*1bf0*/  @P5 I2F.F64 R26, R26 ;  /* 0x0000001a001a5312 */ /* 0x000e620000201c00 */
[----:B0-----:R-:W-:-:S07]  /*1c00*/  @P5 DADD R44, R44, R24 ;  /* 0x000000002c2c5229 */ /* 0x001fce0000000018 */
[----:B------:R-:W0:Y:S01]  /*1c10*/  @P5 I2F.F64 R24, R43 ;  /* 0x0000002b00185312 */ /* 0x000e220000201c00 */
[----:B-1----:R-:W-:Y:S02]  /*1c20*/  @P5 DADD R20, R20, R26 ;  /* 0x0000000014145229 */ /* 0x002fe4000000001a */
[----:B0-----:R-:W-:Y:S01]  /*1c30*/  @P5 DADD R18, R18, R24 ;  /* 0x0000000012125229 */ /* 0x001fe20000000018 */
[----:B------:R-:W-:-:S13]  /*1c40*/  PLOP3.LUT P5, PT, P4, P2, PT, 0x80, 0x8 ;  /* 0x000000000008781c */ /* 0x000fda00027a5070 */
[----:B------:R-:W0:Y:S01]  /*1c50*/  @P5 LDC.64 R24, c[0x4][0x8] ;  /* 0x01000200ff185b82 */ /* 0x000e220000000a00 */
[----:B------:R-:W1:Y:S04]  /*1c60*/  @P5 LDS.U8 R29, [R40+UR6+0x2] ;  /* 0x00000206281d5984 */ /* 0x000e680008000000 */
[----:B------:R-:W2:Y:S04]  /*1c70*/  @P5 LDS.U8 R27, [R40+UR6+0x1] ;  /* 0x00000106281b5984 */ /* 0x000ea80008000000 */
[----:B------:R-:W3:Y:S04]  /*1c80*/  @P5 LDS.U8 R28, [R40+UR6] ;  /* 0x00000006281c5984 */ /* 0x000ee80008000000 */
        /* <DEDUP_REMOVED lines=10> */
[----:B------:R-:W-:-:S04]  /*1d30*/  ISETP.LT.OR P5, PT, R9, 0x1, !P6 ;  /* 0x000000010900780c */ /* 0x000fc800077a1670 */
[----:B------:R-:W-:-:S13]  /*1d40*/  ISETP.GE.U32.OR P5, PT, R0, UR8, P5 ;  /* 0x0000000800007c0c */ /* 0x000fda000afa6470 */
[----:B------:R-:W0:Y:S01]  /*1d50*/  @!P5 LDC.64 R24, c[0x4][0x8] ;  /* 0x01000200ff18db82 */ /* 0x000e220000000a00 */
[----:B------:R-:W1:Y:S04]  /*1d60*/  @!P5 LDS.U8 R29, [R35+UR6+0x2] ;  /* 0x00000206231dd984 */ /* 0x000e680008000000 */
[----:B------:R-:W2:Y:S04]  /*1d70*/  @!P5 LDS.U8 R27, [R35+UR6+0x1] ;  /* 0x00000106231bd984 */ /* 0x000ea80008000000 */
[----:B------:R-:W3:Y:S04]  /*1d80*/  @!P5 LDS.U8 R3, [R35+UR6] ;  /* 0x000000062303d984 */ /* 0x000ee80008000000 */
[----:B0-----:R-:W1:Y:S02]  /*1d90*/  @!P5 LDG.E R24, desc[UR36][R24.64+0x90] ;  /* 0x000090241818d981 */ /* 0x001e64000c1e1900 */
[----:B-1----:R-:W-:-:S02]  /*1da0*/  @!P5 IMAD R29, R29, R24, RZ ;  /* 0x000000181d1dd224 */ /* 0x002fc400078e02ff */
[-C--:B--2---:R-:W-:Y:S02]  /*1db0*/  @!P5 IMAD R26, R27, R24.reuse, RZ ;  /* 0x000000181b1ad224 */ /* 0x084fe400078e02ff */
[----:B---3--:R-:W-:Y:S02]  /*1dc0*/  @!P5 IMAD R0, R3, R24, RZ ;  /* 0x000000180300d224 */ /* 0x008fe400078e02ff */
[----:B------:R-:W0:Y:S08]  /*1dd0*/  @!P5 I2F.F64 R28, R29 ;  /* 0x0000001d001cd312 */ /* 0x000e300000201c00 */
[----:B------:R-:W1:Y:S08]  /*1de0*/  @!P5 I2F.F64 R26, R26 ;  /* 0x0000001a001ad312 */ /* 0x000e700000201c00 */
[----:B------:R-:W2:Y:S01]  /*1df0*/  @!P5 I2F.F64 R24, R0 ;  /* 0x000000000018d312 */ /* 0x000ea20000201c00 */
[----:B0-----:R-:W-:-:S02]  /*1e00*/  @!P5 DADD R44, R44, R28 ;  /* 0x000000002c2cd229 */ /* 0x001fc4000000001c */
[----:B-1----:R-:W-:Y:S02]  /*1e10*/  @!P5 DADD R20, R20, R26 ;  /* 0x000000001414d229 */ /* 0x002fe4000000001a */
[----:B--2---:R-:W-:Y:S01]  /*1e20*/  @!P5 DADD R18, R18, R24 ;  /* 0x000000001212d229 */ /* 0x004fe20000000018 */
[----:B------:R-:W-:-:S13]  /*1e30*/  PLOP3.LUT P5, PT, P3, P2, PT, 0x80, 0x8 ;  /* 0x000000000008781c */ /* 0x000fda0001fa5070 */
[----:B------:R-:W0:Y:S01]  /*1e40*/  @P5 LDC.64 R24, c[0x4][0x8] ;  /* 0x01000200ff185b82 */ /* 0x000e220000000a00 */
[----:B------:R-:W1:Y:S04]  /*1e50*/  @P5 LDS.U8 R27, [R40+0x2] ;  /* 0x00000200281b5984 */ /* 0x000e680000000000 */
[----:B------:R-:W2:Y:S04]  /*1e60*/  @P5 LDS.U8 R43, [R40+0x1] ;  /* 0x00000100282b5984 */ /* 0x000ea80000000000 */
[----:B------:R-:W3:Y:S04]  /*1e70*/  @P5 LDS.U8 R3, [R40] ;  /* 0x0000000028035984 */ /* 0x000ee80000000000 */
        /* <DEDUP_REMOVED lines=25> */
[----:B------:R-:W-:-:S13]  /*2010*/  ISETP.LT.OR P5, PT, R8, RZ, !P2 ;  /* 0x000000ff0800720c */ /* 0x000fda00057a1670 */
        /* <DEDUP_REMOVED lines=48> */
[----:B------:R-:W2:Y:S08]  /*2320*/  @P5 LDS.U8 R28, [R32+UR6+0x1] ;  /* 0x00000106201c5984 */ /* 0x000eb00008000000 */
[----:B------:R-:W-:Y:S04]  /*2330*/  @P2 LDS.U8 R29, [R13+UR6+0x2] ;  /* 0x000002060d1d2984 */ /* 0x000fe80008000000 */
[----:B------:R-:W3:Y:S04]  /*2340*/  @P2 LDS.U8 R27, [R13+UR6+0x1] ;  /* 0x000001060d1b2984 */ /* 0x000ee80008000000 */
[----:B------:R-:W-:Y:S04]  /*2350*/  @P2 LDS.U8 R43, [R13+UR6] ;  /* 0x000000060d2b2984 */ /* 0x000fe80008000000 */
[----:B0-----:R0:W1:Y:S02]  /*2360*/  @P5 LDG.E R3, desc[UR36][R24.64+0xa4] ;  /* 0x0000a42418035981 */ /* 0x001064000c1e1900 */
[----:B0-----:R-:W0:Y:S02]  /*2370*/  @P2 LDC.64 R24, c[0x4][0x8] ;  /* 0x01000200ff182b82 */ /* 0x001e240000000a00 */
[----:B0-----:R0:W3:Y:S01]  /*2380*/  @P2 LDG.E R0, desc[UR36][R24.64+0xb8] ;  /* 0x0000b82418002981 */ /* 0x0010e2000c1e1900 */
[----:B-1----:R-:W-:-:S04]  /*2390*/  @P5 IMAD R26, R26, R3, RZ ;  /* 0x000000031a1a5224 */ /* 0x002fc800078e02ff */
[----:B0-----:R2:W0:Y:S02]  /*23a0*/  @P5 I2F.F64 R24, R26 ;  /* 0x0000001a00185312 */ /* 0x0014240000201c00 */
[----:B--2---:R-:W-:Y:S02]  /*23b0*/  @P5 IMAD R26, R28, R3, RZ ;  /* 0x000000031c1a5224 */ /* 0x004fe400078e02ff */
[----:B------:R-:W1:Y:S01]  /*23c0*/  @P5 LDS.U8 R28, [R32+UR6] ;  /* 0x00000006201c5984 */ /* 0x000e620008000000 */
[----:B0-----:R-:W-:-:S03]  /*23d0*/  @P5 DADD R44, R44, R24 ;  /* 0x000000002c2c5229 */ /* 0x001fc60000000018 */
[----:B------:R-:W0:Y:S02]  /*23e0*/  @P5 I2F.F64 R24, R26 ;  /* 0x0000001a00185312 */ /* 0x000e240000201c00 */
[----:B0-----:R-:W-:Y:S01]  /*23f0*/  @P5 DADD R20, R20, R24 ;  /* 0x0000000014145229 */ /* 0x001fe20000000018 */
[----:B---3--:R-:W-:Y:S02]  /*2400*/  @P2 IMAD R27, R27, R0, RZ ;  /* 0x000000001b1b2224 */ /* 0x008fe400078e02ff */
[----:B-1----:R-:W-:-:S04]  /*2410*/  @P5 IMAD R3, R28, R3, RZ ;  /* 0x000000031c035224 */ /* 0x002fc800078e02ff */
[----:B------:R-:W0:Y:S01]  /*2420*/  @P5 I2F.F64 R24, R3 ;  /* 0x0000000300185312 */ /* 0x000e220000201c00 */
[-C--:B------:R-:W-:Y:S02]  /*2430*/  @P2 IMAD R28, R29, R0.reuse, RZ ;  /* 0x000000001d1c2224 */ /* 0x080fe400078e02ff */
[----:B------:R-:W-:-:S05]  /*2440*/  @P2 IMAD R43, R43, R0, RZ ;  /* 0x000000002b2b2224 */ /* 0x000fca00078e02ff */
[----:B------:R-:W1:Y:S01]  /*2450*/  @P2 I2F.F64 R28, R28 ;  /* 0x0000001c001c2312 */ /* 0x000e620000201c00 */
[----:B0-----:R-:W-:-:S07]  /*2460*/  @P5 DADD R18, R18, R24 ;  /* 0x0000000012125229 */ /* 0x001fce0000000018 */
[----:B------:R-:W0:Y:S08]  /*2470*/  @P2 I2F.F64 R26, R27 ;  /* 0x0000001b001a2312 */ /* 0x000e300000201c00 */
[----:B------:R-:W2:Y:S01]  /*2480*/  @P2 I2F.F64 R24, R43 ;  /* 0x0000002b00182312 */ /* 0x000ea20000201c00 */
[----:B------:R-:W-:Y:S01]  /*2490*/  ISETP.GE.U32.AND P5, PT, R9, UR8, PT ;  /* 0x0000000809007c0c */ /* 0x000fe2000bfa6070 */
[----:B-1----:R-:W-:-:S03]  /*24a0*/  @P2 DADD R44, R44, R28 ;  /* 0x000000002c2c2229 */ /* 0x002fc6000000001c */
[----:B------:R-:W-:Y:S01]  /*24b0*/  ISETP.GT.AND P5, PT, R9, -0x1, !P5 ;  /* 0xffffffff0900780c */ /* 0x000fe20006fa4270 */
[----:B0-----:R-:W-:Y:S02]  /*24c0*/  @P2 DADD R20, R20, R26 ;  /* 0x0000000014142229 */ /* 0x001fe4000000001a */
[----:B--2---:R-:W-:Y:S01]  /*24d0*/  @P2 DADD R18, R18, R24 ;  /* 0x0000000012122229 */ /* 0x004fe20000000018 */
        /* <DEDUP_REMOVED lines=20> */
[----:B0-----:R-:W1:Y:S01]  /*2620*/  @P2 LDG.E R24, desc[UR36][R24.64+0x80] ;  /* 0x0000802418182981 */ /* 0x001e62000c1e1900 */
[----:B------:R-:W-:Y:S01]  /*2630*/  LOP3.LUT R0, R9, R8, RZ, 0xfc, !PT ;  /* 0x0000000809007212 */ /* 0x000fe200078efcff */
        /* <DEDUP_REMOVED lines=9> */
[----:B------:R-:W-:-:S04]  /*26d0*/  ISETP.GE.U32.AND P2, PT, R9, UR8, PT ;  /* 0x0000000809007c0c */ /* 0x000fc8000bf46070 */
[----:B------:R-:W-:-:S13]  /*26e0*/  ISETP.LT.OR P2, PT, R0, RZ, P2 ;  /* 0x000000ff0000720c */ /* 0x000fda0001741670 */
        /* <DEDUP_REMOVED lines=75> */
[----:B------:R-:W0:Y:S02]  /*2ba0*/  @P2 LDC.64 R24, c[0x4][0x8] ;  /* 0x01000200ff182b82 */ /* 0x000e240000000a00 */
[----:B0-----:R-:W2:Y:S01]  /*2bb0*/  @P2 LDG.E R24, desc[UR36][R24.64+0x58] ;  /* 0x0000582418182981 */ /* 0x001ea2000c1e1900 */
[----:B------:R-:W-:-:S05]  /*2bc0*/  VOTEU.ANY UP0, P2 ;  /* 0x0000000000ff7886 */ /* 0x000fca0001000100 */
[----:B------:R-:W0:Y:S02]  /*2bd0*/  @UP0 LDCU UR7, c[0x0][0x398] ;  /* 0x00007300ff0707ac */ /* 0x000e240008000800 */
[----:B0-----:R-:W2:Y:S04]  /*2be0*/  @P2 LDS.U8 R27, [R12+UR7+0x2] ;  /* 0x000002070c1b2984 */ /* 0x001ea80008000000 */
[----:B------:R-:W0:Y:S04]  /*2bf0*/  @P2 LDS.U8 R43, [R12+UR7+0x1] ;  /* 0x000001070c2b2984 */ /* 0x000e280008000000 */
[----:B------:R-:W1:Y:S01]  /*2c00*/  @P2 LDS.U8 R3, [R12+UR7] ;  /* 0x000000070c032984 */ /* 0x000e620008000000 */
[----:B--2---:R-:W-:-:S02]  /*2c10*/  @P2 IMAD R28, R27, R24, RZ ;  /* 0x000000181b1c2224 */ /* 0x004fc400078e02ff */
[-C--:B0-----:R-:W-:Y:S02]  /*2c20*/  @P2 IMAD R26, R43, R24.reuse, RZ ;  /* 0x000000182b1a2224 */ /* 0x081fe400078e02ff */
[----:B-1----:R-:W-:Y:S02]  /*2c30*/  @P2 IMAD R43, R3, R24, RZ ;  /* 0x00000018032b2224 */ /* 0x002fe400078e02ff */
        /* <DEDUP_REMOVED lines=12> */
[----:B0-----:R0:W1:Y:S02]  /*2d00*/  @P2 LDG.E R3, desc[UR36][R24.64+0xa8] ;  /* 0x0000a82418032981 */ /* 0x001064000c1e1900 */
[----:B0-----:R-:W0:Y:S02]  /*2d10*/  @P5 LDC.64 R24, c[0x4][0x8] ;  /* 0x01000200ff185b82 */ /* 0x001e240000000a00 */
[----:B0-----:R0:W4:Y:S01]  /*2d20*/  @P5 LDG.E R0, desc[UR36][R24.64+0xbc] ;  /* 0x0000bc2418005981 */ /* 0x001122000c1e1900 */
[----:B------:R-:W-:-:S05]  /*2d30*/  VOTEU.ANY UP0, P5 ;  /* 0x0000000000ff7886 */ /* 0x000fca0002800100 */
[----:B------:R-:W5:Y:S02]  /*2d40*/  @UP0 LDCU UR7, c[0x0][0x398] ;  /* 0x00007300ff0707ac */ /* 0x000f640008000800 */
[----:B-----5:R-:W4:Y:S04]  /*2d50*/  @P5 LDS.U8 R43, [R12+UR7+0x2] ;  /* 0x000002070c2b5984 */ /* 0x020f280008000000 */
[----:B------:R-:W5:Y:S01]  /*2d60*/  @P5 LDS.U8 R27, [R12+UR7+0x1] ;  /* 0x000001070c1b5984 */ /* 0x000f620008000000 */
        /* <DEDUP_REMOVED lines=13> */
[----:B-1----:R-:W-:Y:S02]  /*2e40*/  @P5 IMAD R28, R3, R0, RZ ;  /* 0x00000000031c5224 */ /* 0x002fe400078e02ff */
[----:B------:R-:W-:-:S05]  /*2e50*/  VIADD R0, R9, 0x1 ;  /* 0x0000000109007836 */ /* 0x000fca0000000000 */
[----:B------:R-:W1:Y:S01]  /*2e60*/  @P5 I2F.F64 R26, R27 ;  /* 0x0000001b001a5312 */ /* 0x000e620000201c00 */
[----:B0-----:R-:W-:-:S07]  /*2e70*/  @P5 DADD R44, R44, R24 ;  /* 0x000000002c2c5229 */ /* 0x001fce0000000018 */
[----:B------:R-:W0:Y:S01]  /*2e80*/  @P5 I2F.F64 R24, R28 ;  /* 0x0000001c00185312 */ /* 0x000e220000201c00 */
[----:B------:R-:W-:-:S04]  /*2e90*/  ISETP.GE.U32.AND P2, PT, R0, UR8, PT ;  /* 0x0000000800007c0c */ /* 0x000fc8000bf46070 */
[----:B------:R-:W-:Y:S01]  /*2ea0*/  ISETP.GT.AND P2, PT, R9, -0x2, !P2 ;  /* 0xfffffffe0900780c */ /* 0x000fe20005744270 */
        /* <DEDUP_REMOVED lines=32> */
[----:B------:R-:W-:-:S13]  /*30b0*/  ISETP.LT.OR P5, PT, R8, RZ, !P2 ;  /* 0x000000ff0800720c */ /* 0x000fda00057a1670 */
[----:B------:R-:W0:Y:S01]  /*30c0*/  @!P5 LDC.64 R24, c[0x4][0x8] ;  /* 0x01000200ff18db82 */ /* 0x000e220000000a00 */
[----:B------:R-:W1:Y:S04]  /*30d0*/  @!P5 LDS.U8 R26, [R31+UR6+0x2] ;  /* 0x000002061f1ad984 */ /* 0x000e680008000000 */
[----:B------:R-:W2:Y:S04]  /*30e0*/  @!P5 LDS.U8 R43, [R31+UR6+0x1] ;  /* 0x000001061f2bd984 */ /* 0x000ea80008000000 */
[----:B------:R-:W3:Y:S04]  /*30f0*/  @!P5 LDS.U8 R28, [R31+UR6] ;  /* 0x000000061f1cd984 */ /* 0x000ee80008000000 */
[----:B0-----:R-:W1:Y:S02]  /*3100*/  @!P5 LDG.E R3, desc[UR36][R24.64+0x34] ;  /* 0x000034241803d981 */ /* 0x001e64000c1e1900 */
[----:B-1----:R-:W-:-:S04]  /*3110*/  @!P5 IMAD R26, R26, R3, RZ ;  /* 0x000000031a1ad224 */ /* 0x002fc800078e02ff */
[----:B------:R-:W0:Y:S01]  /*3120*/  @!P5 I2F.F64 R24, R26 ;  /* 0x0000001a0018d312 */ /* 0x000e220000201c00 */
[-C--:B--2---:R-:W-:Y:S02]  /*3130*/  @!P5 IMAD R27, R43, R3.reuse, RZ ;  /* 0x000000032b1bd224 */ /* 0x084fe400078e02ff */
[----:B---3--:R-:W-:-:S05]  /*3140*/  @!P5 IMAD R29, R28, R3, RZ ;  /* 0x000000031c1dd224 */ /* 0x008fca00078e02ff */
[----:B------:R-:W1:Y:S01]  /*3150*/  @!P5 I2F.F64 R26, R27 ;  /* 0x0000001b001ad312 */ /* 0x000e620000201c00 */
[----:B0-----:R-:W-:-:S07]  /*3160*/  @!P5 DADD R6, R6, R24 ;  /* 0x000000000606d229 */ /* 0x001fce0000000018 */
[----:B------:R-:W0:Y:S01]  /*3170*/  @!P5 I2F.F64 R24, R29 ;  /* 0x0000001d0018d312 */ /* 0x000e220000201c00 */
[----:B-1----:R-:W-:Y:S02]  /*3180*/  @!P5 DADD R22, R22, R26 ;  /* 0x000000001616d229 */ /* 0x002fe4000000001a */
[----:B0-----:R-:W-:Y:S01]  /*3190*/  @!P5 DADD R4, R4, R24 ;  /* 0x000000000404d229 */ /* 0x001fe20000000018 */
        /* <DEDUP_REMOVED lines=23> */
[----:B--2---:R-:W-:-:S04]  /*3310*/  @P5 IMAD R29, R26, R3, RZ ;  /* 0x000000031a1d5224 */ /* 0x004fc800078e02ff */
[----:B------:R-:W2:Y:S01]  /*3320*/  @P5 I2F.F64 R24, R29 ;  /* 0x0000001d00185312 */ /* 0x000ea20000201c00 */
[-C--:B0-----:R-:W-:Y:S02]  /*3330*/  @P5 IMAD R27, R27, R3.reuse, RZ ;  /* 0x000000031b1b5224 */ /* 0x081fe400078e02ff */
[----:B-1----:R-:W-:-:S05]  /*3340*/  @P5 IMAD R43, R28, R3, RZ ;  /* 0x000000031c2b5224 */ /* 0x002fca00078e02ff */
[----:B------:R-:W0:Y:S01]  /*3350*/  @P5 I2F.F64 R26, R27 ;  /* 0x0000001b001a5312 */ /* 0x000e220000201c00 */
[----:B--2---:R-:W-:-:S07]  /*3360*/  @P5 DADD R6, R6, R24 ;  /* 0x0000000006065229 */ /* 0x004fce0000000018 */
[----:B------:R-:W1:Y:S01]  /*3370*/  @P5 I2F.F64 R24, R43 ;  /* 0x0000002b00185312 */ /* 0x000e620000201c00 */
[----:B0-----:R-:W-:Y:S02]  /*3380*/  @P5 DADD R22, R22, R26 ;  /* 0x0000000016165229 */ /* 0x001fe4000000001a */
[----:B-1----:R-:W-:Y:S01]  /*3390*/  @P5 DADD R4, R4, R24 ;  /* 0x0000000004045229 */ /* 0x002fe20000000018 */
        /* <DEDUP_REMOVED lines=30> */
[----:B------:R-:W-:-:S04]  /*3580*/  ISETP.LT.OR P5, PT, R9, -0x1, !P6 ;  /* 0xffffffff0900780c */ /* 0x000fc800077a1670 */
[----:B------:R-:W-:-:S13]  /*3590*/  ISETP.GE.U32.OR P5, PT, R0, UR8, P5 ;  /* 0x0000000800007c0c */ /* 0x000fda000afa6470 */
[----:B------:R-:W0:Y:S01]  /*35a0*/  @!P5 LDC.64 R24, c[0x4][0x8] ;  /* 0x01000200ff18db82 */ /* 0x000e220000000a00 */
[----:B------:R-:W1:Y:S04]  /*35b0*/  @!P5 LDS.U8 R3, [R31+UR6] ;  /* 0x000000061f03d984 */ /* 0x000e680008000000 */
[----:B------:R-:W2:Y:S04]  /*35c0*/  @!P5 LDS.U8 R29, [R31+UR6+0x2] ;  /* 0x000002061f1dd984 */ /* 0x000ea80008000000 */
[----:B------:R-:W3:Y:S04]  /*35d0*/  @!P5 LDS.U8 R27, [R31+UR6+0x1] ;  /* 0x000001061f1bd984 */ /* 0x000ee80008000000 */
[----:B0-----:R-:W1:Y:S02]  /*35e0*/  @!P5 LDG.E R24, desc[UR36][R24.64+0x98] ;  /* 0x000098241818d981 */ /* 0x001e64000c1e1900 */
[----:B-1----:R-:W-:Y:S01]  /*35f0*/  @!P5 IMAD R43, R3, R24, RZ ;  /* 0x00000018032bd224 */ /* 0x002fe200078e02ff */
[----:B------:R-:W-:-:S04]  /*3600*/  IADD3 R3, PT, PT, R9, 0x2, RZ ;  /* 0x0000000209037810 */ /* 0x000fc80007ffe0ff */
[----:B------:R-:W-:Y:S01]  /*3610*/  ISETP.GE.U32.AND P6, PT, R3, UR8, PT ;  /* 0x0000000803007c0c */ /* 0x000fe2000bfc6070 */
[-C--:B--2---:R-:W-:Y:S02]  /*3620*/  @!P5 IMAD R29, R29, R24.reuse, RZ ;  /* 0x000000181d1dd224 */ /* 0x084fe400078e02ff */
[----:B---3--:R-:W-:Y:S01]  /*3630*/  @!P5 IMAD R26, R27, R24, RZ ;  /* 0x000000181b1ad224 */ /* 0x008fe200078e02ff */
[----:B------:R-:W-:Y:S01]  /*3640*/  ISETP.GT.AND P6, PT, R9, -0x3, !P6 ;  /* 0xfffffffd0900780c */ /* 0x000fe200077c4270 */
[----:B------:R-:W0:Y:S03]  /*3650*/  @!P5 I2F.F64 R24, R43 ;  /* 0x0000002b0018d312 */ /* 0x000e260000201c00 */
[----:B------:R-:W-:Y:S01]  /*3660*/  PLOP3.LUT P3, PT, P3, P6, PT, 0x80, 0x8 ;  /* 0x000000000008781c */ /* 0x000fe20001f6d070 */
[----:B0-----:R-:W-:-:S12]  /*3670*/  @!P5 DADD R18, R18, R24 ;  /* 0x000000001212d229 */ /* 0x001fd80000000018 */
[----:B------:R-:W0:Y:S02]  /*3680*/  @P3 LDC.64 R24, c[0x4][0x8] ;  /* 0x01000200ff183b82 */ /* 0x000e240000000a00 */
[----:B0-----:R-:W2:Y:S01]  /*3690*/  @P3 LDG.E R0, desc[UR36][R24.64+0x10] ;  /* 0x0000102418003981 */ /* 0x001ea2000c1e1900 */
[----:B------:R-:W0:Y:S02]  /*36a0*/  @!P5 I2F.F64 R26, R26 ;  /* 0x0000001a001ad312 */ /* 0x000e240000201c00 */
[----:B0-----:R-:W-:Y:S01]  /*36b0*/  @!P5 DADD R20, R20, R26 ;  /* 0x000000001414d229 */ /* 0x001fe2000000001a */
[----:B------:R-:W2:Y:S05]  /*36c0*/  @P3 LDS.U8 R27, [R37+0x1] ;  /* 0x00000100251b3984 */ /* 0x000eaa0000000000 */
[----:B------:R-:W0:Y:S02]  /*36d0*/  @!P5 I2F.F64 R28, R29 ;  /* 0x0000001d001cd312 */ /* 0x000e240000201c00 */
[----:B0-----:R-:W-:Y:S01]  /*36e0*/  @!P5 DADD R44, R44, R28 ;  /* 0x000000002c2cd229 */ /* 0x001fe2000000001c */
[----:B------:R-:W-:-:S13]  /*36f0*/  PLOP3.LUT P4, PT, P4, P6, PT, 0x80, 0x8 ;  /* 0x000000000008781c */ /* 0x000fda000278d070 */
[----:B------:R-:W-:Y:S01]  /*3700*/  @P4 LDS.U8 R29, [R37+UR6+0x1] ;  /* 0x00000106251d4984 */ /* 0x000fe20008000000 */
[----:B--2---:R-:W-:-:S03]  /*3710*/  @P3 IMAD R26, R27, R0, RZ ;  /* 0x000000001b1a3224 */ /* 0x004fc600078e02ff */
[----:B------:R-:W0:Y:S01]  /*3720*/  @P3 LDS.U8 R27, [R37] ;  /* 0x00000000251b3984 */ /* 0x000e220000000000 */
[----:B------:R-:W1:Y:S01]  /*3730*/  @P3 I2F.F64 R24, R26 ;  /* 0x0000001a00183312 */ /* 0x000e620000201c00 */
[----:B0-----:R-:W-:Y:S02]  /*3740*/  @P3 IMAD R28, R27, R0, RZ ;  /* 0x000000001b1c3224 */ /* 0x001fe400078e02ff */
[----:B------:R-:W0:Y:S01]  /*3750*/  @P3 LDS.U8 R27, [R37+0x2] ;  /* 0x00000200251b3984 */ /* 0x000e220000000000 */
[----:B-1----:R-:W-:-:S04]  /*3760*/  @P3 DADD R22, R22, R24 ;  /* 0x0000000016163229 */ /* 0x002fc80000000018 */
[----:B------:R-:W1:Y:S02]  /*3770*/  @P3 I2F.F64 R24, R28 ;  /* 0x0000001c00183312 */ /* 0x000e640000201c00 */
[----:B-1----:R-:W-:Y:S01]  /*3780*/  @P3 DADD R4, R4, R24 ;  /* 0x0000000004043229 */ /* 0x002fe20000000018 */
[----:B0-----:R-:W-:-:S05]  /*3790*/  @P3 IMAD R27, R27, R0, RZ ;  /* 0x000000001b1b3224 */ /* 0x001fca00078e02ff */
[----:B------:R0:W1:Y:S01]  /*37a0*/  @P3 I2F.F64 R24, R27 ;  /* 0x0000001b00183312 */ /* 0x0000620000201c00 */
[----:B------:R-:W-:Y:S01]  /*37b0*/  ISETP.LT.OR P5, PT, R8, RZ, !P6 ;  /* 0x000000ff0800720c */ /* 0x000fe200077a1670 */
[----:B0-----:R-:W-:-:S12]  /*37c0*/  @P4 LDS.U8 R27, [R37+UR6+0x2] ;  /* 0x00000206251b4984 */ /* 0x001fd80008000000 */
[----:B------:R-:W-:Y:S01]  /*37d0*/  @!P5 LDS.U8 R43, [R30+UR6+0x1] ;  /* 0x000001061e2bd984 */ /* 0x000fe20008000000 */
[----:B-1----:R-:W-:Y:S01]  /*37e0*/  @P3 DADD R6, R6, R24 ;  /* 0x0000000006063229 */ /* 0x002fe20000000018 */
[----:B------:R-:W0:Y:S02]  /*37f0*/  @P4 LDC.64 R24, c[0x4][0x8] ;  /* 0x01000200ff184b82 */ /* 0x000e240000000a00 */
[----:B0-----:R-:W2:Y:S02]  /*3800*/  @P4 LDG.E R0, desc[UR36][R24.64+0x24] ;  /* 0x0000242418004981 */ /* 0x001ea4000c1e1900 */
[-C--:B--2---:R-:W-:Y:S02]  /*3810*/  @P4 IMAD R26, R29, R0.reuse, RZ ;  /* 0x000000001d1a4224 */ /* 0x084fe400078e02ff */
[----:B------:R-:W0:Y:S02]  /*3820*/  @P4 LDS.U8 R29, [R37+UR6] ;  /* 0x00000006251d4984 */ /* 0x000e240008000000 */
[----:B------:R-:W1:Y:S02]  /*3830*/  @P4 I2F.F64 R24, R26 ;  /* 0x0000001a00184312 */ /* 0x000e640000201c00 */
[----:B-1----:R-:W-:Y:S01]  /*3840*/  @P4 DADD R22, R22, R24 ;  /* 0x0000000016164229 */ /* 0x002fe20000000018 */
[----:B0-----:R-:W-:-:S05]  /*3850*/  @P4 IMAD R29, R29, R0, RZ ;  /* 0x000000001d1d4224 */ /* 0x001fca00078e02ff */
[----:B------:R0:W1:Y:S01]  /*3860*/  @P4 I2F.F64 R24, R29 ;  /* 0x0000001d00184312 */ /* 0x0000620000201c00 */
[----:B------:R-:W-:Y:S02]  /*3870*/  @P4 IMAD R28, R27, R0, RZ ;  /* 0x000000001b1c4224 */ /* 0x000fe400078e02ff */
[----:B------:R-:W2:Y:S04]  /*3880*/  @!P5 LDS.U8 R27, [R30+UR6+0x2] ;  /* 0x000002061e1bd984 */ /* 0x000ea80008000000 */
[----:B0-----:R-:W0:Y:S01]  /*3890*/  @!P5 LDS.U8 R29, [R30+UR6] ;  /* 0x000000061e1dd984 */ /* 0x001e220008000000 */
[----:B-1----:R-:W-:Y:S01]  /*38a0*/  @P4 DADD R4, R4, R24 ;  /* 0x0000000004044229 */ /* 0x002fe20000000018 */
[----:B------:R-:W1:Y:S02]  /*38b0*/  @!P5 LDC.64 R24, c[0x4][0x8] ;  /* 0x01000200ff18db82 */ /* 0x000e640000000a00 */
[----:B-1----:R1:W2:Y:S02]  /*38c0*/  @!P5 LDG.E R0, desc[UR36][R24.64+0x38] ;  /* 0x000038241800d981 */ /* 0x0022a4000c1e1900 */
[----:B-1----:R-:W1:Y:S02]  /*38d0*/  @P4 I2F.F64 R24, R28 ;  /* 0x0000001c00184312 */ /* 0x002e640000201c00 */
[----:B-1----:R-:W-:Y:S01]  /*38e0*/  @P4 DADD R6, R6, R24 ;  /* 0x0000000006064229 */ /* 0x002fe20000000018 */
[----:B--2---:R-:W-:-:S05]  /*38f0*/  @!P5 IMAD R27, R27, R0, RZ ;  /* 0x000000001b1bd224 */ /* 0x004fca00078e02ff */
[----:B------:R-:W1:Y:S01]  /*3900*/  @!P5 I2F.F64 R24, R27 ;  /* 0x0000001b0018d312 */ /* 0x000e620000201c00 */
[-C--:B------:R-:W-:Y:S02]  /*3910*/  @!P5 IMAD R26, R43, R0.reuse, RZ ;  /* 0x000000002b1ad224 */ /* 0x080fe400078e02ff */
[----:B0-----:R-:W-:-:S05]  /*3920*/  @!P5 IMAD R0, R29, R0, RZ ;  /* 0x000000001d00d224 */ /* 0x001fca00078e02ff */
[----:B------:R-:W0:Y:S01]  /*3930*/  @!P5 I2F.F64 R26, R26 ;  /* 0x0000001a001ad312 */ /* 0x000e220000201c00 */
[----:B-1----:R-:W-:-:S07]  /*3940*/  @!P5 DADD R6, R6, R24 ;  /* 0x000000000606d229 */ /* 0x002fce0000000018 */
[----:B------:R-:W1:Y:S01]  /*3950*/  @!P5 I2F.F64 R24, R0 ;  /* 0x000000000018d312 */ /* 0x000e620000201c00 */
[----:B0-----:R-:W-:Y:S02]  /*3960*/  @!P5 DADD R22, R22, R26 ;  /* 0x000000001616d229 */ /* 0x001fe4000000001a */
[----:B-1----:R-:W-:Y:S01]  /*3970*/  @!P5 DADD R4, R4, R24 ;  /* 0x000000000404d229 */ /* 0x002fe20000000018 */
[----:B------:R-:W-:-:S13]  /*3980*/  PLOP3.LUT P5, PT, P0, P6, PT, 0x80, 0x8 ;  /* 0x000000000008781c */ /* 0x000fda00007ad070 */
[----:B------:R-:W0:Y:S01]  /*3990*/  @P5 LDC.64 R28, c[0x4][0x8] ;  /* 0x01000200ff1c5b82 */ /* 0x000e220000000a00 */
[----:B------:R-:W-:Y:S01]  /*39a0*/  PLOP3.LUT P6, PT, P1, P6, PT, 0x80, 0x8 ;  /* 0x000000000008781c */ /* 0x000fe20000fcd070 */
[----:B------:R-:W1:Y:S04]  /*39b0*/  @P5 LDS.U8 R27, [R14+UR6+0x2] ;  /* 0x000002060e1b5984 */ /* 0x000e680008000000 */
[----:B0-----:R0:W1:Y:S08]  /*39c0*/  @P5 LDG.E R28, desc[UR36][R28.64+0x4c] ;  /* 0x00004c241c1c5981 */ /* 0x001070000c1e1900 */
[----:B------:R-:W2:Y:S01]  /*39d0*/  @P6 LDC.64 R24, c[0x4][0x8] ;  /* 0x01000200ff186b82 */ /* 0x000ea20000000a00 */
[----:B------:R-:W-:Y:S01]  /*39e0*/  PLOP3.LUT P0, PT, P0, P2, PT, 0x80, 0x8 ;  /* 0x000000000008781c */ /* 0x000fe20000705070 */
[----:B0-----:R-:W0:Y:S04]  /*39f0*/  @P5 LDS.U8 R29, [R14+UR6] ;  /* 0x000000060e1d5984 */ /* 0x001e280008000000 */
[----:B--2---:R2:W3:Y:S01]  /*3a00*/  @P6 LDG.E R0, desc[UR36][R24.64+0x60] ;  /* 0x0000602418006981 */ /* 0x0044e2000c1e1900 */
[----:B------:R-:W-:-:S05]  /*3a10*/  VOTEU.ANY UP0, P6 ;  /* 0x0000000000ff7886 */ /* 0x000fca0003000100 */
[----:B------:R-:W4:Y:S01]  /*3a20*/  @UP0 LDCU UR7, c[0x0][0x398] ;  /* 0x00007300ff0707ac */ /* 0x000f220008000800 */
[-C--:B-1----:R-:W-:Y:S02]  /*3a30*/  @P5 IMAD R43, R27, R28.reuse, RZ ;  /* 0x0000001c1b2b5224 */ /* 0x082fe400078e02ff */
[----:B------:R-:W1:Y:S02]  /*3a40*/  @P5 LDS.U8 R27, [R14+UR6+0x1] ;  /* 0x000001060e1b5984 */ /* 0x000e640008000000 */
[----:B--2---:R2:W5:Y:S01]  /*3a50*/  @P5 I2F.F64 R24, R43 ;  /* 0x0000002b00185312 */ /* 0x0045620000201c00 */
[-C--:B0-----:R-:W-:Y:S01]  /*3a60*/  @P5 IMAD R29, R29, R28.reuse, RZ ;  /* 0x0000001c1d1d5224 */ /* 0x081fe200078e02ff */
[----:B--2---:R-:W-:Y:S01]  /*3a70*/  @P0 LDS.U8 R43, [R15+UR6+0x2] ;  /* 0x000002060f2b0984 */ /* 0x004fe20008000000 */
[----:B-----5:R-:W-:Y:S01]  /*3a80*/  @P5 DADD R6, R6, R24 ;  /* 0x0000000006065229 */ /* 0x020fe20000000018 */
[----:B-1----:R-:W-:-:S04]  /*3a90*/  @P5 IMAD R27, R27, R28, RZ ;  /* 0x0000001c1b1b5224 */ /* 0x002fc800078e02ff */
[----:B------:R0:W1:Y:S02]  /*3aa0*/  @P5 I2F.F64 R24, R27 ;  /* 0x0000001b00185312 */ /* 0x0000640000201c00 */
[----:B0-----:R-:W0:Y:S02]  /*3ab0*/  @P0 LDC.64 R26, c[0x4][0x8] ;  /* 0x01000200ff1a0b82 */ /* 0x001e240000000a00 */
[----:B0-----:R0:W2:Y:S01]  /*3ac0*/  @P0 LDG.E R26, desc[UR36][R26.64+0xac] ;  /* 0x0000ac241a1a0981 */ /* 0x0010a2000c1e1900 */
[----:B-1----:R-:W-:-:S03]  /*3ad0*/  @P5 DADD R22, R22, R24 ;  /* 0x0000000016165229 */ /* 0x002fc60000000018 */
[----:B------:R1:W5:Y:S02]  /*3ae0*/  @P5 I2F.F64 R24, R29 ;  /* 0x0000001d00185312 */ /* 0x0003640000201c00 */
[----:B-1----:R-:W-:Y:S01]  /*3af0*/  @P0 LDS.U8 R29, [R15+UR6+0x1] ;  /* 0x000001060f1d0984 */ /* 0x002fe20008000000 */
[----:B-----5:R-:W-:-:S03]  /*3b00*/  @P5 DADD R4, R4, R24 ;  /* 0x0000000004045229 */ /* 0x020fc60000000018 */
[----:B----4-:R-:W3:Y:S02]  /*3b10*/  @P6 LDS.U8 R25, [R10+UR7+0x2] ;  /* 0x000002070a196984 */ /* 0x010ee40008000000 */
[----:B---3--:R-:W-:-:S04]  /*3b20*/  @P6 IMAD R28, R25, R0, RZ ;  /* 0x00000000191c6224 */ /* 0x008fc800078e02ff */
[----:B------:R-:W1:Y:S02]  /*3b30*/  @P6 I2F.F64 R24, R28 ;  /* 0x0000001c00186312 */ /* 0x000e640000201c00 */
[----:B-1----:R-:W-:Y:S01]  /*3b40*/  @P6 DADD R6, R6, R24 ;  /* 0x0000000006066229 */ /* 0x002fe20000000018 */
[----:B------:R-:W0:Y:S01]  /*3b50*/  @P6 LDS.U8 R25, [R10+UR7] ;  /* 0x000000070a196984 */ /* 0x000e220008000000 */
[----:B------:R-:W-:Y:S01]  /*3b60*/  PLOP3.LUT P1, PT, P1, P2, PT, 0x80, 0x8 ;  /* 0x000000000008781c */ /* 0x000fe20000f25070 */
[----:B0-----:R-:W-:-:S04]  /*3b70*/  @P6 IMAD R27, R25, R0, RZ ;  /* 0x00000000191b6224 */ /* 0x001fc800078e02ff */
[----:B------:R0:W1:Y:S02]  /*3b80*/  @P6 I2F.F64 R24, R27 ;  /* 0x0000001b00186312 */ /* 0x0000640000201c00 */
[----:B0-----:R-:W0:Y:S01]  /*3b90*/  @P0 LDS.U8 R27, [R15+UR6] ;  /* 0x000000060f1b0984 */ /* 0x001e220008000000 */
[----:B-1----:R-:W-:Y:S01]  /*3ba0*/  @P6 DADD R4, R4, R24 ;  /* 0x0000000004046229 */ /* 0x002fe20000000018 */
[----:B--2---:R-:W-:-:S04]  /*3bb0*/  @P0 IMAD R43, R43, R26, RZ ;  /* 0x0000001a2b2b0224 */ /* 0x004fc800078e02ff */
[----:B------:R-:W1:Y:S02]  /*3bc0*/  @P0 I2F.F64 R24, R43 ;  /* 0x0000002b00180312 */ /* 0x000e640000201c00 */
[----:B-1----:R-:W-:Y:S01]  /*3bd0*/  @P0 DADD R44, R44, R24 ;  /* 0x000000002c2c0229 */ /* 0x002fe20000000018 */
[-C--:B------:R-:W-:Y:S02]  /*3be0*/  @P0 IMAD R24, R29, R26.reuse, RZ ;  /* 0x0000001a1d180224 */ /* 0x080fe400078e02ff */
[----:B------:R-:W1:Y:S02]  /*3bf0*/  @P1 LDC.64 R28, c[0x4][0x8] ;  /* 0x01000200ff1c1b82 */ /* 0x000e640000000a00 */
[----:B-1----:R1:W2:Y:S02]  /*3c00*/  @P1 LDG.E R28, desc[UR36][R28.64+0xc0] ;  /* 0x0000c0241c1c1981 */ /* 0x0022a4000c1e1900 */
[----:B------:R-:W3:Y:S01]  /*3c10*/  @P0 I2F.F64 R24, R24 ;  /* 0x0000001800180312 */ /* 0x000ee20000201c00 */
[----:B0-----:R-:W-:Y:S01]  /*3c20*/  @P0 IMAD R27, R27, R26, RZ ;  /* 0x0000001a1b1b0224 */ /* 0x001fe200078e02ff */
[----:B---3--:R-:W-:-:S06]  /*3c30*/  @P0 DADD R20, R20, R24 ;  /* 0x0000000014140229 */ /* 0x008fcc0000000018 */
[----:B------:R-:W0:Y:S02]  /*3c40*/  @P0 I2F.F64 R24, R27 ;  /* 0x0000001b00180312 */ /* 0x000e240000201c00 */
[----:B0-----:R-:W-:Y:S01]  /*3c50*/  @P0 DADD R18, R18, R24 ;  /* 0x0000000012120229 */ /* 0x001fe20000000018 */
[----:B------:R-:W0:Y:S02]  /*3c60*/  @P6 LDS.U8 R25, [R10+UR7+0x1] ;  /* 0x000001070a196984 */ /* 0x000e240008000000 */
[----:B0-----:R-:W-:Y:S02]  /*3c70*/  @P6 IMAD R26, R25, R0, RZ ;  /* 0x00000000191a6224 */ /* 0x001fe400078e02ff */
[----:B------:R-:W0:Y:S02]  /*3c80*/  @P3 LDC.64 R24, c[0x4][0x8] ;  /* 0x01000200ff183b82 */ /* 0x000e240000000a00 */
[----:B0-----:R-:W3:Y:S02]  /*3c90*/  @P3 LDG.E R0, desc[UR36][R24.64+0x74] ;  /* 0x0000742418003981 */ /* 0x001ee4000c1e1900 */
[----:B------:R-:W0:Y:S02]  /*3ca0*/  @P6 I2F.F64 R26, R26 ;  /* 0x0000001a001a6312 */ /* 0x000e240000201c00 */
[----:B0-----:R-:W-:-:S02]  /*3cb0*/  @P6 DADD R22, R22, R26 ;  /* 0x0000000016166229 */ /* 0x001fc4000000001a */
[----:B------:R-:W0:Y:S01]  /*3cc0*/  @P4 LDC.64 R26, c[0x4][0x8] ;  /* 0x01000200ff1a4b82 */ /* 0x000e220000000a00 */
[----:B------:R-:W-:-:S05]  /*3cd0*/  VOTEU.ANY UP1, P1 ;  /* 0x0000000000ff7886 */ /* 0x000fca0000820100 */
[----:B------:R-:W1:Y:S01]  /*3ce0*/  @UP1 LDCU UR7, c[0x0][0x398] ;  /* 0x00007300ff0717ac */ /* 0x000e620008000800 */
[----:B0-----:R0:W4:Y:S04]  /*3cf0*/  @P4 LDG.E R26, desc[UR36][R26.64+0x88] ;  /* 0x000088241a1a4981 */ /* 0x001128000c1e1900 */
[----:B-1----:R-:W2:Y:S04]  /*3d00*/  @P1 LDS.U8 R29, [R11+UR7+0x2] ;  /* 0x000002070b1d1984 */ /* 0x002ea80008000000 */
[----:B------:R-:W1:Y:S01]  /*3d10*/  @P1 LDS.U8 R43, [R11+UR7+0x1] ;  /* 0x000001070b2b1984 */ /* 0x000e620008000000 */
[----:B------:R-:W-:-:S03]  /*3d20*/  ISETP.GE.AND P2, PT, R8, RZ, PT ;  /* 0x000000ff0800720c */ /* 0x000fc60003f46270 */
[----:B0-----:R-:W-:Y:S01]  /*3d30*/  @P3 LDS.U8 R27, [R37+0x1] ;  /* 0x00000100251b3984 */ /* 0x001fe20000000000 */
[----:B------:R-:W-:-:S04]  /*3d40*/  ISETP.LT.OR P0, PT, R9, -0x2, !P2 ;  /* 0xfffffffe0900780c */ /* 0x000fc80005701670 */
[----:B------:R-:W-:Y:S01]  /*3d50*/  ISETP.GE.U32.OR P0, PT, R3, UR8, P0 ;  /* 0x0000000803007c0c */ /* 0x000fe20008706470 */
[----:B--2---:R-:W-:-:S04]  /*3d60*/  @P1 IMAD R29, R29, R28, RZ ;  /* 0x0000001c1d1d1224 */ /* 0x004fc800078e02ff */
[----:B------:R-:W0:Y:S01]  /*3d70*/  @P1 I2F.F64 R24, R29 ;  /* 0x0000001d00181312 */ /* 0x000e220000201c00 */
[----:B-1----:R-:W-:Y:S01]  /*3d80*/  @P1 IMAD R43, R43, R28, RZ ;  /* 0x0000001c2b2b1224 */ /* 0x002fe200078e02ff */
[----:B0-----:R-:W-:-:S06]  /*3d90*/  @P1 DADD R44, R44, R24 ;  /* 0x000000002c2c1229 */ /* 0x001fcc0000000018 */
[----:B------:R0:W1:Y:S02]  /*3da0*/  @P1 I2F.F64 R24, R43 ;  /* 0x0000002b00181312 */ /* 0x0000640000201c00 */
[----:B0-----:R-:W-:Y:S01]  /*3db0*/  @P4 LDS.U8 R43, [R37+UR6+0x2] ;  /* 0x00000206252b4984 */ /* 0x001fe20008000000 */
[----:B-1----:R-:W-:-:S03]  /*3dc0*/  @P1 DADD R20, R20, R24 ;  /* 0x0000000014141229 */ /* 0x002fc60000000018 */
[----:B------:R-:W0:Y:S01]  /*3dd0*/  @P1 LDS.U8 R25, [R11+UR7] ;  /* 0x000000070b191984 */ /* 0x000e220008000000 */
[----:B------:R-:W1:Y:S01]  /*3de0*/  @UP0 LDCU UR7, c[0x0][0x398] ;  /* 0x00007300ff0707ac */ /* 0x000e620008000800 */
[----:B0-----:R-:W-:-:S06]  /*3df0*/  @P1 IMAD R24, R25, R28, RZ ;  /* 0x0000001c19181224 */ /* 0x001fcc00078e02ff */
[----:B------:R-:W0:Y:S02]  /*3e00*/  @P1 I2F.F64 R24, R24 ;  /* 0x0000001800181312 */ /* 0x000e240000201c00 */
[----:B0-----:R-:W-:Y:S01]  /*3e10*/  @P1 DADD R18, R18, R24 ;  /* 0x0000000012121229 */ /* 0x001fe20000000018 */
[----:B------:R-:W3:Y:S02]  /*3e20*/  @P3 LDS.U8 R25, [R37+0x2] ;  /* 0x0000020025193984 */ /* 0x000ee40000000000 */
[----:B---3--:R-:W-:-:S06]  /*3e30*/  @P3 IMAD R28, R25, R0, RZ ;  /* 0x00000000191c3224 */ /* 0x008fcc00078e02ff */
[----:B------:R-:W0:Y:S01]  /*3e40*/  @P3 I2F.F64 R28, R28 ;  /* 0x0000001c001c3312 */ /* 0x000e220000201c00 */
[----:B------:R-:W2:Y:S01]  /*3e50*/  @!P0 LDC.64 R24, c[0x4][0x8] ;  /* 0x01000200ff188b82 */ /* 0x000ea20000000a00 */
[----:B0-----:R-:W-:Y:S01]  /*3e60*/  @P3 DADD R44, R44, R28 ;  /* 0x000000002c2c3229 */ /* 0x001fe2000000001c */
[----:B------:R-:W0:Y:S01]  /*3e70*/  @P3 LDS.U8 R29, [R37] ;  /* 0x00000000251d3984 */ /* 0x000e220000000000 */
[----:B------:R-:W-:-:S03]  /*3e80*/  @P3 IMAD R27, R27, R0, RZ ;  /* 0x000000001b1b3224 */ /* 0x000fc600078e02ff */
[----:B--2---:R2:W3:Y:S02]  /*3e90*/  @!P0 LDG.E R3, desc[UR36][R24.64+0x9c] ;  /* 0x00009c2418038981 */ /* 0x0044e4000c1e1900 */
[----:B--2---:R-:W2:Y:S01]  /*3ea0*/  @P3 I2F.F64 R24, R27 ;  /* 0x0000001b00183312 */ /* 0x004ea20000201c00 */
[----:B----4-:R-:W-:Y:S02]  /*3eb0*/  @P4 IMAD R28, R43, R26, RZ ;  /* 0x0000001a2b1c4224 */ /* 0x010fe400078e02ff */
[----:B------:R-:W-:Y:S01]  /*3ec0*/  @P4 LDS.U8 R43, [R37+UR6] ;  /* 0x00000006252b4984 */ /* 0x000fe20008000000 */
[----:B--2---:R-:W-:Y:S01]  /*3ed0*/  @P3 DADD R20, R20, R24 ;  /* 0x0000000014143229 */ /* 0x004fe20000000018 */
[----:B0-----:R-:W-:Y:S02]  /*3ee0*/  @P3 IMAD R0, R29, R0, RZ ;  /* 0x000000001d003224 */ /* 0x001fe400078e02ff */
[----:B------:R-:W0:Y:S02]  /*3ef0*/  @P4 LDS.U8 R29, [R37+UR6+0x1] ;  /* 0x00000106251d4984 */ /* 0x000e240008000000 */
[----:B------:R-:W2:Y:S02]  /*3f00*/  @P3 I2F.F64 R24, R0 ;  /* 0x0000000000183312 */ /* 0x000ea40000201c00 */
[----:B--2---:R-:W-:-:S06]  /*3f10*/  @P3 DADD R18, R18, R24 ;  /* 0x0000000012123229 */ /* 0x004fcc0000000018 */
[----:B------:R2:W4:Y:S02]  /*3f20*/  @P4 I2F.F64 R24, R28 ;  /* 0x0000001c00184312 */ /* 0x0005240000201c00 */
[----:B--2---:R-:W3:Y:S01]  /*3f30*/  @!P0 LDS.U8 R28, [R30+UR6+0x2] ;  /* 0x000002061e1c8984 */ /* 0x004ee20008000000 */
[----:B----4-:R-:W-:Y:S01]  /*3f40*/  @P4 DADD R44, R44, R24 ;  /* 0x000000002c2c4229 */ /* 0x010fe20000000018 */
[----:B------:R-:W2:Y:S01]  /*3f50*/  @P5 LDC.64 R24, c[0x4][0x8] ;  /* 0x01000200ff185b82 */ /* 0x000ea20000000a00 */
[-C--:B0-----:R-:W-:Y:S01]  /*3f60*/  @P4 IMAD R29, R29, R26.reuse, RZ ;  /* 0x0000001a1d1d4224 */ /* 0x081fe200078e02ff */
[----:B--2---:R0:W2:Y:S03]  /*3f70*/  @P5 LDG.E R27, desc[UR36][R24.64+0xb0] ;  /* 0x0000b024181b5981 */ /* 0x0040a6000c1e1900 */
[----:B0-----:R0:W4:Y:S02]  /*3f80*/  @P4 I2F.F64 R24, R29 ;  /* 0x0000001d00184312 */ /* 0x0011240000201c00 */
[----:B0-----:R-:W0:Y:S01]  /*3f90*/  @!P0 LDS.U8 R29, [R30+UR6+0x1] ;  /* 0x000001061e1d8984 */ /* 0x001e220008000000 */
[----:B----4-:R-:W-:Y:S01]  /*3fa0*/  @P4 DADD R20, R20, R24 ;  /* 0x0000000014144229 */ /* 0x010fe20000000018 */
[----:B------:R-:W4:Y:S02]  /*3fb0*/  @P6 LDC.64 R24, c[0x4][0x8] ;  /* 0x01000200ff186b82 */ /* 0x000f240000000a00 */
[----:B----4-:R4:W5:Y:S01]  /*3fc0*/  @P6 LDG.E R0, desc[UR36][R24.64+0xc4] ;  /* 0x0000c42418006981 */ /* 0x010962000c1e1900 */
[----:B------:R-:W-:-:S03]  /*3fd0*/  @P4 IMAD R26, R43, R26, RZ ;  /* 0x0000001a2b1a4224 */ /* 0x000fc600078e02ff */
[----:B------:R-:W-:Y:S01]  /*3fe0*/  @P5 LDS.U8 R43, [R14+UR6+0x2] ;  /* 0x000002060e2b5984 */ /* 0x000fe20008000000 */
[----:B----4-:R-:W4:Y:S02]  /*3ff0*/  @P4 I2F.F64 R24, R26 ;  /* 0x0000001a00184312 */ /* 0x010f240000201c00 */
[----:B----4-:R-:W-:Y:S01]  /*4000*/  @P4 DADD R18, R18, R24 ;  /* 0x0000000012124229 */ /* 0x010fe20000000018 */
[----:B---3--:R-:W-:-:S05]  /*4010*/  @!P0 IMAD R28, R28, R3, RZ ;  /* 0x000000031c1c8224 */ /* 0x008fca00078e02ff */
[----:B------:R3:W4:Y:S01]  /*4020*/  @!P0 I2F.F64 R24, R28 ;  /* 0x0000001c00188312 */ /* 0x0007220000201c00 */
[----:B0-----:R-:W-:Y:S01]  /*4030*/  @!P0 IMAD R29, R29, R3, RZ ;  /* 0x000000031d1d8224 */ /* 0x001fe200078e02ff */
[----:B---3--:R-:W-:Y:S01]  /*4040*/  @P5 LDS.U8 R28, [R14+UR6+0x1] ;  /* 0x000001060e1c5984 */ /* 0x008fe20008000000 */
[----:B----4-:R-:W-:-:S05]  /*4050*/  @!P0 DADD R44, R44, R24 ;  /* 0x000000002c2c8229 */ /* 0x010fca0000000018 */
[----:B------:R-:W0:Y:S02]  /*4060*/  @!P0 I2F.F64 R24, R29 ;  /* 0x0000001d00188312 */ /* 0x000e240000201c00 */
[----:B0-----:R-:W-:Y:S01]  /*4070*/  @!P0 DADD R20, R20, R24 ;  /* 0x0000000014148229 */ /* 0x001fe20000000018 */
[----:B------:R-:W0:Y:S02]  /*4080*/  @!P0 LDS.U8 R24, [R30+UR6] ;  /* 0x000000061e188984 */ /* 0x000e240008000000 */
[----:B0-----:R-:W-:Y:S02]  /*4090*/  @!P0 IMAD R26, R24, R3, RZ ;  /* 0x00000003181a8224 */ /* 0x001fe400078e02ff */
[----:B-1----:R-:W5:Y:S02]  /*40a0*/  @P6 LDS.U8 R3, [R10+UR7+0x2] ;  /* 0x000002070a036984 */ /* 0x002f640008000000 */
[----:B------:R0:W1:Y:S02]  /*40b0*/  @!P0 I2F.F64 R24, R26 ;  /* 0x0000001a00188312 */ /* 0x0000640000201c00 */
[----:B0-----:R-:W-:Y:S01]  /*40c0*/  @P6 LDS.U8 R26, [R10+UR7+0x1] ;  /* 0x000001070a1a6984 */ /* 0x001fe20008000000 */
[----:B--2---:R-:W-:Y:S01]  /*40d0*/  @P5 IMAD R43, R43, R27, RZ ;  /* 0x0000001b2b2b5224 */ /* 0x004fe200078e02ff */
[----:B-1----:R-:W-:-:S04]  /*40e0*/  @!P0 DADD R18, R18, R24 ;  /* 0x0000000012128229 */ /* 0x002fc80000000018 */
[----:B------:R-:W0:Y:S01]  /*40f0*/  @P5 I2F.F64 R24, R43 ;  /* 0x0000002b00185312 */ /* 0x000e220000201c00 */
[----:B------:R-:W-:Y:S02]  /*4100*/  @P5 IMAD R29, R28, R27, RZ ;  /* 0x0000001b1c1d5224 */ /* 0x000fe400078e02ff */
[----:B------:R-:W1:Y:S01]  /*4110*/  @P5 LDS.U8 R28, [R14+UR6] ;  /* 0x000000060e1c5984 */ /* 0x000e620008000000 */
[----:B0-----:R-:W-:-:S04]  /*4120*/  @P5 DADD R44, R44, R24 ;  /* 0x000000002c2c5229 */ /* 0x001fc80000000018 */
[----:B------:R-:W0:Y:S02]  /*4130*/  @P5 I2F.F64 R24, R29 ;  /* 0x0000001d00185312 */ /* 0x000e240000201c00 */
[----:B0-----:R-:W-:Y:S01]  /*4140*/  @P5 DADD R20, R20, R24 ;  /* 0x0000000014145229 */ /* 0x001fe20000000018 */
[----:B-----5:R-:W-:-:S05]  /*4150*/  @P6 IMAD R3, R3, R0, RZ ;  /* 0x0000000003036224 */ /* 0x020fca00078e02ff */
[----:B------:R0:W2:Y:S02]  /*4160*/  @P6 I2F.F64 R24, R3 ;  /* 0x0000000300186312 */ /* 0x0000a40000201c00 */
[----:B0-----:R-:W0:Y:S01]  /*4170*/  @P6 LDS.U8 R3, [R10+UR7] ;  /* 0x000000070a036984 */ /* 0x001e220008000000 */
[----:B--2---:R-:W-:Y:S01]  /*4180*/  @P6 DADD R44, R44, R24 ;  /* 0x000000002c2c6229 */ /* 0x004fe20000000018 */
[----:B-1----:R-:W-:-:S07]  /*4190*/  @P5 IMAD R28, R28, R27, RZ ;  /* 0x0000001b1c1c5224 */ /* 0x002fce00078e02ff */
[----:B------:R-:W-:Y:S01]  /*41a0*/  DMUL R44, R44, R44 ;  /* 0x0000002c2c2c7228 */ /* 0x000fe20000000000 */
[----:B------:R-:W1:Y:S01]  /*41b0*/  @P5 I2F.F64 R24, R28 ;  /* 0x0000001c00185312 */ /* 0x000e620000201c00 */
[----:B------:R-:W-:-:S06]  /*41c0*/  @P6 IMAD R29, R26, R0, RZ ;  /* 0x000000001a1d6224 */ /* 0x000fcc00078e02ff */
[----:B------:R-:W-:Y:S01]  /*41d0*/  DFMA R44, R6, R6, R44 ;  /* 0x00000006062c722b */ /* 0x000fe2000000002c */
[----:B------:R-:W2:Y:S08]  /*41e0*/  @P6 I2F.F64 R6, R29 ;  /* 0x0000001d00066312 */ /* 0x000eb00000201c00 */
[----:B------:R-:W3:Y:S01]  /*41f0*/  MUFU.RSQ64H R27, R45 ;  /* 0x0000002d001b7308 */ /* 0x000ee20000001c00 */
[----:B-1----:R-:W-:Y:S01]  /*4200*/  @P5 DADD R18, R18, R24 ;  /* 0x0000000012125229 */ /* 0x002fe20000000018 */
[----:B0-----:R-:W-:Y:S01]  /*4210*/  @P6 IMAD R3, R3, R0, RZ ;  /* 0x0000000003036224 */ /* 0x001fe200078e02ff */
[----:B------:R-:W-:-:S05]  /*4220*/  IADD3 R26, PT, PT, R45, -0x3500000, RZ ;  /* 0xfcb000002d1a7810 */ /* 0x000fca0007ffe0ff */
[----:B------:R-:W0:Y:S01]  /*4230*/  @P6 I2F.F64 R24, R3 ;  /* 0x0000000300186312 */ /* 0x000e220000201c00 */
[----:B--2---:R-:W-:Y:S02]  /*4240*/  @P6 DADD R20, R20, R6 ;  /* 0x0000000014146229 */ /* 0x004fe40000000006 */
[----:B---3--:R-:W-:Y:S02]  /*4250*/  DMUL R6, R26, R26 ;  /* 0x0000001a1a067228 */ /* 0x008fe40000000000 */
[----:B0-----:R-:W-:-:S06]  /*4260*/  @P6 DADD R18, R18, R24 ;  /* 0x0000000012126229 */ /* 0x001fcc0000000018 */
[----:B------:R-:W-:Y:S01]  /*4270*/  DFMA R24, R44, -R6, 1 ;  /* 0x3ff000002c18742b */ /* 0x000fe20000000806 */
[----:B------:R-:W-:Y:S01]  /*4280*/  IMAD.MOV.U32 R6, RZ, RZ, 0x0 ;  /* 0x00000000ff067424 */ /* 0x000fe200078e00ff */
[----:B------:R-:W-:-:S06]  /*4290*/  MOV R7, 0x3fd80000 ;  /* 0x3fd8000000077802 */ /* 0x000fcc0000000f00 */
[----:B------:R-:W-:Y:S02]  /*42a0*/  DFMA R6, R24, R6, 0.5 ;  /* 0x3fe000001806742b */ /* 0x000fe40000000006 */
[----:B------:R-:W-:-:S08]  /*42b0*/  DMUL R24, R26, R24 ;  /* 0x000000181a187228 */ /* 0x000fd00000000000 */
[----:B------:R-:W-:Y:S02]  /*42c0*/  DFMA R6, R6, R24, R26 ;  /* 0x000000180606722b */ /* 0x000fe4000000001a */
[----:B------:R-:W-:Y:S01]  /*42d0*/  DMUL R20, R20, R20 ;  /* 0x0000001414147228 */ /* 0x000fe20000000000 */
[----:B------:R-:W-:-:S05]  /*42e0*/  ISETP.GE.U32.AND P0, PT, R26, 0x7ca00000, PT ;  /* 0x7ca000001a00780c */ /* 0x000fca0003f06070 */
[----:B------:R-:W-:Y:S02]  /*42f0*/  DMUL R24, R44, R6 ;  /* 0x000000062c187228 */ /* 0x000fe40000000000 */
[----:B------:R-:W-:Y:S02]  /*4300*/  DMUL R18, R18, R18 ;  /* 0x0000001212127228 */ /* 0x000fe40000000000 */
[----:B------:R-:W-:Y:S01]  /*4310*/  DFMA R22, R22, R22, R20 ;  /* 0x000000161616722b */ /* 0x000fe20000000014 */
[----:B------:R-:W-:-:S03]  /*4320*/  IADD3 R21, PT, PT, R7, -0x100000, RZ ;  /* 0xfff0000007157810 */ /* 0x000fc60007ffe0ff */
[----:B------:R-:W-:Y:S01]  /*4330*/  DFMA R28, R24, -R24, R44 ;  /* 0x80000018181c722b */ /* 0x000fe2000000002c */
[----:B------:R-:W-:Y:S01]  /*4340*/  IMAD.MOV.U32 R20, RZ, RZ, R6 ;  /* 0x000000ffff147224 */ /* 0x000fe200078e0006 */
[----:B------:R-:W-:Y:S01]  /*4350*/  DFMA R18, R4, R4, R18 ;  /* 0x000000040412722b */ /* 0x000fe20000000012 */
[----:B------:R-:W-:Y:S05]  /*4360*/  BSSY.RECONVERGENT B0, `(.L_x_11) ;  /* 0x000000f000007945 */ /* 0x000fea0003800200 */
[----:B------:R-:W-:Y:S01]  /*4370*/  DFMA R4, R28, R20, R24 ;  /* 0x000000141c04722b */ /* 0x000fe20000000018 */
[----:B------:R-:W-:Y:S10]  /*4380*/  @!P0 BRA `(.L_x_12) ;  /* 0x0000000000308947 */ /* 0x000ff40003800000 */
[----:B------:R-:W-:Y:S01]  /*4390*/  IMAD.MOV.U32 R0, RZ, RZ, R24 ;  /* 0x000000ffff007224 */ /* 0x000fe200078e0018 */
[----:B------:R-:W-:Y:S01]  /*43a0*/  MOV R7, R6 ;  /* 0x0000000600077202 */ /* 0x000fe20000000f00 */
[----:B------:R-:W-:Y:S01]  /*43b0*/  IMAD.MOV.U32 R5, RZ, RZ, R45 ;  /* 0x000000ffff057224 */ /* 0x000fe200078e002d */
[----:B------:R-:W-:Y:S02]  /*43c0*/  MOV R24, R25 ;  /* 0x0000001900187202 */ /* 0x000fe40000000f00 */
[----:B------:R-:W-:Y:S02]  /*43d0*/  MOV R6, R44 ;  /* 0x0000002c00067202 */ /* 0x000fe40000000f00 */
[----:B------:R-:W-:Y:S02]  /*43e0*/  MOV R4, R28 ;  /* 0x0000001c00047202 */ /* 0x000fe40000000f00 */
[----:B------:R-:W-:Y:S02]  /*43f0*/  MOV R3, R29 ;  /* 0x0000001d00037202 */ /* 0x000fe40000000f00 */
[----:B------:R-:W-:-:S02]  /*4400*/  MOV R25, R21 ;  /* 0x0000001500197202 */ /* 0x000fc40000000f00 */
[----:B------:R-:W-:-:S07]  /*4410*/  MOV R43, 0x4430 ;  /* 0x00004430002b7802 */ /* 0x000fce0000000f00 */
[----:B------:R-:W-:Y:S05]  /*4420*/  CALL.REL.NOINC `($__internal_0_$__cuda_sm20_dsqrt_rn_f64_mediumpath_v1) ;  /* 0x00000004007c7944 */ /* 0x000fea0003c00000 */
[----:B------:R-:W-:Y:S01]  /*4430*/  IMAD.MOV.U32 R4, RZ, RZ, R0 ;  /* 0x000000ffff047224 */ /* 0x000fe200078e0000 */
[----:B------:R-:W-:-:S07]  /*4440*/  MOV R5, R3 ;  /* 0x0000000300057202 */ /* 0x000fce0000000f00 */
.L_x_12:
[----:B------:R-:W-:Y:S05]  /*4450*/  BSYNC.RECONVERGENT B0 ;  /* 0x0000000000007941 */ /* 0x000fea0003800200 */
.L_x_11:
[----:B------:R-:W0:Y:S01]  /*4460*/  MUFU.RSQ64H R27, R23 ;  /* 0x00000017001b7308 */ /* 0x000e220000001c00 */
[----:B------:R-:W-:Y:S01]  /*4470*/  IADD3 R26, PT, PT, R23, -0x3500000, RZ ;  /* 0xfcb00000171a7810 */ /* 0x000fe20007ffe0ff */
[----:B------:R-:W-:Y:S01]  /*4480*/  IMAD.MOV.U32 R6, RZ, RZ, 0x0 ;  /* 0x00000000ff067424 */ /* 0x000fe200078e00ff */
[----:B------:R-:W-:Y:S01]  /*4490*/  MOV R7, 0x3fd80000 ;  /* 0x3fd8000000077802 */ /* 0x000fe20000000f00 */
[----:B------:R-:W-:Y:S01]  /*44a0*/  BSSY.RECONVERGENT B0, `(.L_x_13) ;  /* 0x0000019000007945 */ /* 0x000fe20003800200 */
[----:B------:R-:W-:Y:S02]  /*44b0*/  ISETP.GE.U32.AND P0, PT, R26, 0x7ca00000, PT ;  /* 0x7ca000001a00780c */ /* 0x000fe40003f06070 */
[----:B0-----:R-:W-:-:S08]  /*44c0*/  DMUL R20, R26, R26 ;  /* 0x0000001a1a147228 */ /* 0x001fd00000000000 */
[----:B------:R-:W-:-:S08]  /*44d0*/  DFMA R20, R22, -R20, 1 ;  /* 0x3ff000001614742b */ /* 0x000fd00000000814 */
[----:B------:R-:W-:Y:S02]  /*44e0*/  DFMA R6, R20, R6, 0.5 ;  /* 0x3fe000001406742b */ /* 0x000fe40000000006 */
[----:B------:R-:W-:-:S08]  /*44f0*/  DMUL R20, R26, R20 ;  /* 0x000000141a147228 */ /* 0x000fd00000000000 */
[----:B------:R-:W-:Y:S02]  /*4500*/  DFMA R6, R6, R20, R26 ;  /* 0x000000140606722b */ /* 0x000fe4000000001a */
[----:B------:R-:W-:-:S06]  /*4510*/  DMUL R20, R4, 0.125 ;  /* 0x3fc0000004147828 */ /* 0x000fcc0000000000 */
[----:B------:R-:W-:Y:S02]  /*4520*/  DMUL R28, R22, R6 ;  /* 0x00000006161c7228 */ /* 0x000fe40000000000 */
[----:B------:R-:W-:Y:S01]  /*4530*/  IADD3 R25, PT, PT, R7, -0x100000, RZ ;  /* 0xfff0000007197810 */ /* 0x000fe20007ffe0ff */
[----:B------:R-:W-:-:S05]  /*4540*/  IMAD.MOV.U32 R24, RZ, RZ, R6 ;  /* 0x000000ffff187224 */ /* 0x000fca00078e0006 */
[----:B------:R-:W-:-:S08]  /*4550*/  DFMA R44, R28, -R28, R22 ;  /* 0x8000001c1c2c722b */ /* 0x000fd00000000016 */
[----:B------:R-:W-:Y:S01]  /*4560*/  DFMA R4, R44, R24, R28 ;  /* 0x000000182c04722b */ /* 0x000fe2000000001c */
[----:B------:R-:W-:Y:S10]  /*4570*/  @!P0 BRA `(.L_x_14) ;  /* 0x00000000002c8947 */ /* 0x000ff40003800000 */
[----:B------:R-:W-:Y:S01]  /*4580*/  MOV R7, R6 ;  /* 0x0000000600077202 */ /* 0x000fe20000000f00 */
[----:B------:R-:W-:Y:S01]  /*4590*/  IMAD.MOV.U32 R5, RZ, RZ, R23 ;  /* 0x000000ffff057224 */ /* 0x000fe200078e0017 */
[----:B------:R-:W-:Y:S01]  /*45a0*/  MOV R6, R22 ;  /* 0x0000001600067202 */ /* 0x000fe20000000f00 */
[----:B------:R-:W-:Y:S01]  /*45b0*/  IMAD.MOV.U32 R0, RZ, RZ, R28 ;  /* 0x000000ffff007224 */ /* 0x000fe200078e001c */
[----:B------:R-:W-:Y:S02]  /*45c0*/  MOV R4, R44 ;  /* 0x0000002c00047202 */ /* 0x000fe40000000f00 */
[----:B------:R-:W-:Y:S02]  /*45d0*/  MOV R3, R45 ;  /* 0x0000002d00037202 */ /* 0x000fe40000000f00 */
[----:B------:R-:W-:Y:S02]  /*45e0*/  MOV R24, R29 ;  /* 0x0000001d00187202 */ /* 0x000fe40000000f00 */
[----:B------:R-:W-:-:S07]  /*45f0*/  MOV R43, 0x4610 ;  /* 0x00004610002b7802 */ /* 0x000fce0000000f00 */
[----:B------:R-:W-:Y:S05]  /*4600*/  CALL.REL.NOINC `($__internal_0_$__cuda_sm20_dsqrt_rn_f64_mediumpath_v1) ;  /* 0x0000000400047944 */ /* 0x000fea0003c00000 */
[----:B------:R-:W-:Y:S01]  /*4610*/  MOV R4, R0 ;  /* 0x0000000000047202 */ /* 0x000fe20000000f00 */
[----:B------:R-:W-:-:S07]  /*4620*/  IMAD.MOV.U32 R5, RZ, RZ, R3 ;  /* 0x000000ffff057224 */ /* 0x000fce00078e0003 */
.L_x_14:
[----:B------:R-:W-:Y:S05]  /*4630*/  BSYNC.RECONVERGENT B0 ;  /* 0x0000000000007941 */ /* 0x000fea0003800200 */
.L_x_13:
[----:B------:R-:W0:Y:S01]  /*4640*/  MUFU.RSQ64H R23, R19 ;  /* 0x0000001300177308 */ /* 0x000e220000001c00 */
[----:B------:R-:W-:Y:S01]  /*4650*/  IADD3 R22, PT, PT, R19, -0x3500000, RZ ;  /* 0xfcb0000013167810 */ /* 0x000fe20007ffe0ff */
[----:B------:R-:W-:Y:S01]  /*4660*/  IMAD.MOV.U32 R7, RZ, RZ, 0x3fd80000 ;  /* 0x3fd80000ff077424 */ /* 0x000fe200078e00ff */
[----:B------:R-:W-:Y:S01]  /*4670*/  MOV R6, 0x0 ;  /* 0x0000000000067802 */ /* 0x000fe20000000f00 */
[----:B------:R-:W-:Y:S01]  /*4680*/  DMUL R28, R4, 0.125 ;  /* 0x3fc00000041c7828 */ /* 0x000fe20000000000 */
[----:B------:R-:W-:Y:S01]  /*4690*/  ISETP.GE.U32.AND P0, PT, R22, 0x7ca00000, PT ;  /* 0x7ca000001600780c */ /* 0x000fe20003f06070 */
[----:B------:R-:W-:Y:S01]  /*46a0*/  BSSY.RECONVERGENT B0, `(.L_x_15) ;  /* 0x0000019000007945 */ /* 0x000fe20003800200 */
[----:B0-----:R-:W-:-:S08]  /*46b0*/  DMUL R24, R22, R22 ;  /* 0x0000001616187228 */ /* 0x001fd00000000000 */
[----:B------:R-:W-:-:S08]  /*46c0*/  DFMA R24, R18, -R24, 1 ;  /* 0x3ff000001218742b */ /* 0x000fd00000000818 */
[----:B------:R-:W-:Y:S02]  /*46d0*/  DFMA R6, R24, R6, 0.5 ;  /* 0x3fe000001806742b */ /* 0x000fe40000000006 */
[----:B------:R-:W-:-:S08]  /*46e0*/  DMUL R24, R22, R24 ;  /* 0x0000001816187228 */ /* 0x000fd00000000000 */
[----:B------:R-:W-:-:S08]  /*46f0*/  DFMA R6, R6, R24, R22 ;  /* 0x000000180606722b */ /* 0x000fd00000000016 */
[----:B------:R-:W-:Y:S02]  /*4700*/  DMUL R24, R18, R6 ;  /* 0x0000000612187228 */ /* 0x000fe40000000000 */
[----:B------:R-:W-:Y:S02]  /*4710*/  IADD3 R27, PT, PT, R7, -0x100000, RZ ;  /* 0xfff00000071b7810 */ /* 0x000fe40007ffe0ff */
[----:B------:R-:W-:-:S04]  /*4720*/  MOV R26, R6 ;  /* 0x00000006001a7202 */ /* 0x000fc80000000f00 */
[----:B------:R-:W-:-:S08]  /*4730*/  DFMA R44, R24, -R24, R18 ;  /* 0x80000018182c722b */ /* 0x000fd00000000012 */
[----:B------:R-:W-:Y:S01]  /*4740*/  DFMA R4, R44, R26, R24 ;  /* 0x0000001a2c04722b */ /* 0x000fe20000000018 */
[----:B------:R-:W-:Y:S10]  /*4750*/  @!P0 BRA `(.L_x_16) ;  /* 0x0000000000348947 */ /* 0x000ff40003800000 */
[----:B------:R-:W-:Y:S01]  /*4760*/  MOV R0, R24 ;  /* 0x0000001800007202 */ /* 0x000fe20000000f00 */
[----:B------:R-:W-:Y:S01]  /*4770*/  IMAD.MOV.U32 R7, RZ, RZ, R6 ;  /* 0x000000ffff077224 */ /* 0x000fe200078e0006 */
[----:B------:R-:W-:Y:S01]  /*4780*/  MOV R6, R18 ;  /* 0x0000001200067202 */ /* 0x000fe20000000f00 */
[----:B------:R-:W-:Y:S01]  /*4790*/  IMAD.MOV.U32 R24, RZ, RZ, R25 ;  /* 0x000000ffff187224 */ /* 0x000fe200078e0019 */
[----:B------:R-:W-:Y:S01]  /*47a0*/  MOV R5, R19 ;  /* 0x0000001300057202 */ /* 0x000fe20000000f00 */
[----:B------:R-:W-:Y:S01]  /*47b0*/  IMAD.MOV.U32 R4, RZ, RZ, R44 ;  /* 0x000000ffff047224 */ /* 0x000fe200078e002c */
[----:B------:R-:W-:Y:S02]  /*47c0*/  MOV R3, R45 ;  /* 0x0000002d00037202 */ /* 0x000fe40000000f00 */
[----:B------:R-:W-:Y:S02]  /*47d0*/  MOV R26, R22 ;  /* 0x00000016001a7202 */ /* 0x000fe40000000f00 */
[----:B------:R-:W-:-:S02]  /*47e0*/  MOV R25, R27 ;  /* 0x0000001b00197202 */ /* 0x000fc40000000f00 */
[----:B------:R-:W-:-:S07]  /*47f0*/  MOV R43, 0x4810 ;  /* 0x00004810002b7802 */ /* 0x000fce0000000f00 */
[----:B------:R-:W-:Y:S05]  /*4800*/  CALL.REL.NOINC `($__internal_0_$__cuda_sm20_dsqrt_rn_f64_mediumpath_v1) ;  /* 0x0000000000847944 */ /* 0x000fea0003c00000 */
[----:B------:R-:W-:Y:S01]  /*4810*/  IMAD.MOV.U32 R4, RZ, RZ, R0 ;  /* 0x000000ffff047224 */ /* 0x000fe200078e0000 */
[----:B------:R-:W-:-:S07]  /*4820*/  MOV R5, R3 ;  /* 0x0000000300057202 */ /* 0x000fce0000000f00 */
.L_x_16:
[----:B------:R-:W-:Y:S05]  /*4830*/  BSYNC.RECONVERGENT B0 ;  /* 0x0000000000007941 */ /* 0x000fea0003800200 */
.L_x_15:
[----:B------:R-:W-:Y:S01]  /*4840*/  DMUL R4, R4, 0.125 ;  /* 0x3fc0000004047828 */ /* 0x000fe20000000000 */
[----:B------:R-:W-:Y:S01]  /*4850*/  IMAD R8, R9, UR10, R8 ;  /* 0x0000000a09087c24 */ /* 0x000fe2000f8e0208 */
[----:B------:R-:W-:Y:S01]  /*4860*/  DSETP.GT.AND P0, PT, R20, 255, PT ;  /* 0x406fe0001400742a */ /* 0x000fe20003f04000 */
[----:B------:R-:W-:Y:S01]  /*4870*/  IADD3 R2, PT, PT, R2, 0x40000, RZ ;  /* 0x0004000002027810 */ /* 0x000fe20007ffe0ff */
[----:B------:R-:W-:Y:S01]  /*4880*/  DSETP.GT.AND P1, PT, R28, 255, PT ;  /* 0x406fe0001c00742a */ /* 0x000fe20003f24000 */
[----:B------:R-:W-:-:S03]  /*4890*/  IMAD R0, R8, UR11, RZ ;  /* 0x0000000b08007c24 */ /* 0x000fc6000f8e02ff */
[----:B------:R-:W-:Y:S02]  /*48a0*/  FSEL R6, R20, RZ, !P0 ;  /* 0x000000ff14067208 */ /* 0x000fe40004000000 */
[----:B------:R-:W-:Y:S01]  /*48b0*/  FSEL R7, R21, 3.748046875, !P0 ;  /* 0x406fe00015077808 */ /* 0x000fe20004000000 */
[----:B------:R-:W-:Y:S01]  /*48c0*/  DSETP.GT.AND P0, PT, R4, 255, PT ;  /* 0x406fe0000400742a */ /* 0x000fe20003f04000 */
[C---:B------:R-:W-:Y:S02]  /*48d0*/  IADD3 R8, PT, PT, R0.reuse, 0x2, RZ ;  /* 0x0000000200087810 */ /* 0x040fe40007ffe0ff */
[----:B------:R0:W1:Y:S03]  /*48e0*/  F2I.U32.F64.TRUNC R3, R6 ;  /* 0x0000000600037311 */ /* 0x000066000030d000 */
[----:B------:R-:W-:Y:S01]  /*48f0*/  FSEL R19, R5, 3.748046875, !P0 ;  /* 0x406fe00005137808 */ /* 0x000fe20004000000 */
[----:B------:R-:W-:Y:S01]  /*4900*/  VIADD R5, R0, 0x1 ;  /* 0x0000000100057836 */ /* 0x000fe20000000000 */
[----:B------:R-:W-:-:S02]  /*4910*/  FSEL R18, R4, RZ, !P0 ;  /* 0x000000ff04127208 */ /* 0x000fc40004000000 */
[----:B------:R-:W-:Y:S02]  /*4920*/  IADD3 R8, P0, PT, R8, UR4, RZ ;  /* 0x0000000408087c10 */ /* 0x000fe4000ff1e0ff */
[----:B------:R-:W-:Y:S01]  /*4930*/  F2I.U32.F64.TRUNC R19, R18 ;  /* 0x0000001200137311 */ /* 0x000fe2000030d000 */
[----:B0-----:R-:W-:Y:S02]  /*4940*/  FSEL R6, R28, RZ, !P1 ;  /* 0x000000ff1c067208 */ /* 0x001fe40004800000 */
[----:B------:R-:W-:Y:S02]  /*4950*/  FSEL R7, R29, 3.748046875, !P1 ;  /* 0x406fe0001d077808 */ /* 0x000fe40004800000 */
[----:B------:R-:W-:Y:S02]  /*4960*/  IADD3 R4, P2, PT, R0, UR4, RZ ;  /* 0x0000000400047c10 */ /* 0x000fe4000ff5e0ff */
[----:B------:R-:W-:Y:S01]  /*4970*/  IADD3.X R9, PT, PT, RZ, UR5, RZ, P0, !PT ;  /* 0x00000005ff097c10 */ /* 0x000fe200087fe4ff */
[----:B------:R0:W2:Y:S01]  /*4980*/  F2I.U32.F64.TRUNC R21, R6 ;  /* 0x0000000600157311 */ /* 0x0000a2000030d000 */
[----:B------:R-:W-:-:S03]  /*4990*/  ISETP.GE.U32.AND P0, PT, R2, R42, PT ;  /* 0x0000002a0200720c */ /* 0x000fc60003f06070 */
[----:B-1----:R1:W-:Y:S01]  /*49a0*/  STG.E.U8 desc[UR36][R8.64], R3 ;  /* 0x0000000308007986 */ /* 0x0023e2000c101124 */
[----:B0-----:R-:W-:Y:S02]  /*49b0*/  IADD3 R6, P1, PT, R5, UR4, RZ ;  /* 0x0000000405067c10 */ /* 0x001fe4000ff3e0ff */
[----:B------:R-:W-:-:S03]  /*49c0*/  IADD3.X R5, PT, PT, RZ, UR5, RZ, P2, !PT ;  /* 0x00000005ff057c10 */ /* 0x000fc600097fe4ff */
[----:B------:R-:W-:-:S05]  /*49d0*/  IMAD.X R7, RZ, RZ, UR5, P1 ;  /* 0x00000005ff077e24 */ /* 0x000fca00088e06ff */
[----:B--2---:R1:W-:Y:S04]  /*49e0*/  STG.E.U8 desc[UR36][R6.64], R21 ;  /* 0x0000001506007986 */ /* 0x0043e8000c101124 */
[----:B------:R1:W-:Y:S01]  /*49f0*/  STG.E.U8 desc[UR36][R4.64], R19 ;  /* 0x0000001304007986 */ /* 0x0003e2000c101124 */
[----:B------:R-:W-:Y:S05]  /*4a00*/  @!P0 BRA `(.L_x_17) ;  /* 0xffffffc400588947 */ /* 0x000fea000383ffff */
[----:B------:R-:W-:Y:S05]  /*4a10*/  EXIT ;  /* 0x000000000000794d */ /* 0x000fea0003800000 */
        .weak           $__internal_0_$__cuda_sm20_dsqrt_rn_f64_mediumpath_v1
        .type           $__internal_0_$__cuda_sm20_dsqrt_rn_f64_mediumpath_v1,@function
        .size           $__internal_0_$__cuda_sm20_dsqrt_rn_f64_mediumpath_v1,(.L_x_23 - $__internal_0_$__cuda_sm20_dsqrt_rn_f64_mediumpath_v1)
$__internal_0_$__cuda_sm20_dsqrt_rn_f64_mediumpath_v1:
[----:B------:R-:W-:Y:S01]  /*4a20*/  ISETP.GE.U32.AND P0, PT, R26, -0x3400000, PT ;  /* 0xfcc000001a00780c */ /* 0x000fe20003f06070 */
[----:B------:R-:W-:Y:S01]  /*4a30*/  BSSY.RECONVERGENT B1, `(.L_x_18) ;  /* 0x000002a000017945 */ /* 0x000fe20003800200 */
[----:B------:R-:W-:Y:S01]  /*4a40*/  MOV R26, R6 ;  /* 0x00000006001a7202 */ /* 0x000fe20000000f00 */
[----:B------:R-:W-:Y:S01]  /*4a50*/  IMAD.MOV.U32 R27, RZ, RZ, R5 ;  /* 0x000000ffff1b7224 */ /* 0x000fe200078e0005 */
[----:B------:R-:W-:Y:S01]  /*4a60*/  MOV R6, R7 ;  /* 0x0000000700067202 */ /* 0x000fe20000000f00 */
[----:B------:R-:W-:Y:S01]  /*4a70*/  IMAD.MOV.U32 R7, RZ, RZ, R25 ;  /* 0x000000ffff077224 */ /* 0x000fe200078e0019 */
[----:B------:R-:W-:Y:S02]  /*4a80*/  MOV R25, R24 ;  /* 0x0000001800197202 */ /* 0x000fe40000000f00 */
[----:B------:R-:W-:Y:S02]  /*4a90*/  MOV R5, R3 ;  /* 0x0000000300057202 */ /* 0x000fe40000000f00 */
[----:B------:R-:W-:-:S03]  /*4aa0*/  MOV R24, R0 ;  /* 0x0000000000187202 */ /* 0x000fc60000000f00 */
[----:B------:R-:W-:Y:S05]  /*4ab0*/  @!P0 BRA `(.L_x_19) ;  /* 0x0000000000208947 */ /* 0x000fea0003800000 */
[----:B------:R-:W-:-:S10]  /*4ac0*/  DFMA.RM R6, R4, R6, R24 ;  /* 0x000000060406722b */ /* 0x000fd40000004018 */
[----:B------:R-:W-:-:S05]  /*4ad0*/  IADD3 R4, P0, PT, R6, 0x1, RZ ;  /* 0x0000000106047810 */ /* 0x000fca0007f1e0ff */
[----:B------:R-:W-:-:S06]  /*4ae0*/  IMAD.X R5, RZ, RZ, R7, P0 ;  /* 0x000000ffff057224 */ /* 0x000fcc00000e0607 */
[----:B------:R-:W-:-:S08]  /*4af0*/  DFMA.RP R26, -R6, R4, R26 ;  /* 0x00000004061a722b */ /* 0x000fd0000000811a */
[----:B------:R-:W-:-:S06]  /*4b00*/  DSETP.GT.AND P0, PT, R26, RZ, PT ;  /* 0x000000ff1a00722a */ /* 0x000fcc0003f04000 */
[----:B------:R-:W-:Y:S02]  /*4b10*/  FSEL R4, R4, R6, P0 ;  /* 0x0000000604047208 */ /* 0x000fe40000000000 */
[----:B------:R-:W-:Y:S01]  /*4b20*/  FSEL R5, R5, R7, P0 ;  /* 0x0000000705057208 */ /* 0x000fe20000000000 */
[----:B------:R-:W-:Y:S06]  /*4b30*/  BRA `(.L_x_20) ;  /* 0x0000000000647947 */ /* 0x000fec0003800000 */
.L_x_19:
[----:B------:R-:W-:-:S14]  /*4b40*/  DSETP.NE.AND P0, PT, R26, RZ, PT ;  /* 0x000000ff1a00722a */ /* 0x000fdc0003f05000 */
[----:B------:R-:W-:Y:S05]  /*4b50*/  @!P0 BRA `(.L_x_21) ;  /* 0x0000000000588947 */ /* 0x000fea0003800000 */
[----:B------:R-:W-:-:S13]  /*4b60*/  ISETP.GE.AND P0, PT, R27, RZ, PT ;  /* 0x000000ff1b00720c */ /* 0x000fda0003f06270 */
[----:B------:R-:W-:Y:S02]  /*4b70*/  @!P0 MOV R4, 0x0 ;  /* 0x0000000000048802 */ /* 0x000fe40000000f00 */
[----:B------:R-:W-:Y:S01]  /*4b80*/  @!P0 MOV R5, 0xfff80000 ;  /* 0xfff8000000058802 */ /* 0x000fe20000000f00 */
[----:B------:R-:W-:Y:S06]  /*4b90*/  @!P0 BRA `(.L_x_20) ;  /* 0x00000000004c8947 */ /* 0x000fec0003800000 */
[----:B------:R-:W-:-:S13]  /*4ba0*/  ISETP.GT.AND P0, PT, R27, 0x7fefffff, PT ;  /* 0x7fefffff1b00780c */ /* 0x000fda0003f04270 */
[----:B------:R-:W-:Y:S05]  /*4bb0*/  @P0 BRA `(.L_x_21) ;  /* 0x0000000000400947 */ /* 0x000fea0003800000 */
[----:B------:R-:W-:Y:S01]  /*4bc0*/  DMUL R26, R26, 8.11296384146066816958e+31 ;  /* 0x469000001a1a7828 */ /* 0x000fe20000000000 */
[----:B------:R-:W-:Y:S02]  /*4bd0*/  IMAD.MOV.U32 R24, RZ, RZ, RZ ;  /* 0x000000ffff187224 */ /* 0x000fe400078e00ff */
[----:B------:R-:W-:Y:S01]  /*4be0*/  HFMA2 R5, -RZ, RZ, 1.9609375, 0 ;  /* 0x3fd80000ff057431 */ /* 0x000fe200000001ff */
[----:B------:R-:W-:Y:S02]  /*4bf0*/  MOV R4, 0x0 ;  /* 0x0000000000047802 */ /* 0x000fe40000000f00 */
[----:B------:R-:W0:Y:S02]  /*4c00*/  MUFU.RSQ64H R25, R27 ;  /* 0x0000001b00197308 */ /* 0x000e240000001c00 */
[----:B0-----:R-:W-:-:S08]  /*4c10*/  DMUL R6, R24, R24 ;  /* 0x0000001818067228 */ /* 0x001fd00000000000 */
[----:B------:R-:W-:-:S08]  /*4c20*/  DFMA R6, R26, -R6, 1 ;  /* 0x3ff000001a06742b */ /* 0x000fd00000000806 */
[----:B------:R-:W-:Y:S02]  /*4c30*/  DFMA R4, R6, R4, 0.5 ;  /* 0x3fe000000604742b */ /* 0x000fe40000000004 */
[----:B------:R-:W-:-:S08]  /*4c40*/  DMUL R6, R24, R6 ;  /* 0x0000000618067228 */ /* 0x000fd00000000000 */
[----:B------:R-:W-:-:S08]  /*4c50*/  DFMA R6, R4, R6, R24 ;  /* 0x000000060406722b */ /* 0x000fd00000000018 */
[----:B------:R-:W-:Y:S02]  /*4c60*/  DMUL R4, R26, R6 ;  /* 0x000000061a047228 */ /* 0x000fe40000000000 */
[----:B------:R-:W-:-:S06]  /*4c70*/  VIADD R7, R7, 0xfff00000 ;  /* 0xfff0000007077836 */ /* 0x000fcc0000000000 */
[----:B------:R-:W-:-:S08]  /*4c80*/  DFMA R26, R4, -R4, R26 ;  /* 0x80000004041a722b */ /* 0x000fd0000000001a */
[----:B------:R-:W-:-:S10]  /*4c90*/  DFMA R4, R6, R26, R4 ;  /* 0x0000001a0604722b */ /* 0x000fd40000000004 */
[----:B------:R-:W-:Y:S01]  /*4ca0*/  IADD3 R5, PT, PT, R5, -0x3500000, RZ ;  /* 0xfcb0000005057810 */ /* 0x000fe20007ffe0ff */
[----:B------:R-:W-:Y:S06]  /*4cb0*/  BRA `(.L_x_20) ;  /* 0x0000000000047947 */ /* 0x000fec0003800000 */
.L_x_21:
[----:B------:R-:W-:-:S11]  /*4cc0*/  DADD R4, R26, R26 ;  /* 0x000000001a047229 */ /* 0x000fd6000000001a */
.L_x_20:
[----:B------:R-:W-:Y:S05]  /*4cd0*/  BSYNC.RECONVERGENT B1 ;  /* 0x0000000000017941 */ /* 0x000fea0003800200 */
.L_x_18:
[----:B------:R-:W-:Y:S02]  /*4ce0*/  IMAD.MOV.U32 R3, RZ, RZ, R5 ;  /* 0x000000ffff037224 */ /* 0x000fe400078e0005 */
[----:B------:R-:W-:Y:S01]  /*4cf0*/  HFMA2 R5, -RZ, RZ, 0, 0 ;  /* 0x00000000ff057431 */ /* 0x000fe200000001ff */
[----:B------:R-:W-:Y:S02]  /*4d00*/  MOV R0, R4 ;  /* 0x0000000400007202 */ /* 0x000fe40000000f00 */
[----:B------:R-:W-:-:S04]  /*4d10*/  MOV R4, R43 ;  /* 0x0000002b00047202 */ /* 0x000fc80000000f00 */
[----:B------:R-:W-:Y:S05]  /*4d20*/  RET.REL.NODEC R4 `(_Z5sobelPhS_jjj) ;  /* 0xffffffb004b47950 */ /* 0x000fea0003c3ffff */
.L_x_22:
[----:B------:R-:W-:-:S00]  /*4d30*/  BRA `(.L_x_22) ;  /* 0xfffffffc00fc7947 */ /* 0x000fc0000383ffff */
[----:B------:R-:W-:-:S00]  /*4d40*/  NOP ;  /* 0x0000000000007918 */ /* 0x000fc00000000000 */
        /* <DEDUP_REMOVED lines=11> */
.L_x_23:


//--------------------- .nv.global.init           --------------------------
	.section	.nv.global.init,"aw",@progbits
	.align	4
.nv.global.init:
	.type		mask,@object
	.size		mask,($str$1 - mask)
mask:
        /*0000*/ 	.byte	0xff, 0xff, 0xff, 0xff, 0xfc, 0xff, 0xff, 0xff, 0xfa, 0xff, 0xff, 0xff, 0xfc, 0xff, 0xff, 0xff
        /* <DEDUP_REMOVED lines=11> */
        /*00c0*/ 	.byte	0x02, 0x00, 0x00, 0x00, 0x01, 0x00, 0x00, 0x00
	.type		$str$1,@object
	.size		$str$1,($str - $str$1)
$str$1:
        /*00c8*/ 	.byte	0x0a, 0x00
	.type		$str,@object
	.size		$str,(.L_1 - $str)
$str:
        /*00ca*/ 	.byte	0x25, 0x64, 0x20, 0x00
.L_1:


//--------------------- .nv.shared._Z5sobelPhS_jjj --------------------------
	.section	.nv.shared._Z5sobelPhS_jjj,"aw",@nobits
	.sectionflags	@""
.nv.shared._Z5sobelPhS_jjj:
	.zero		11902


//--------------------- .nv.shared.reserved.0     --------------------------
	.section	.nv.shared.reserved.0,"aw",@nobits
	.weak		__nv_reservedSMEM_offset_0_alias
	.size		__nv_reservedSMEM_offset_0_alias, 0, 64
	.other		__nv_reservedSMEM_offset_0_alias,@"STO_CUDA_RESERVED_SHARED STV_DEFAULT"
__nv_reservedSMEM_offset_0_alias:
	.zero		0
	.zero		64


//--------------------- .nv.constant0._Z5sobelPhS_jjj --------------------------
	.section	.nv.constant0._Z5sobelPhS_jjj,"a",@progbits
	.sectionflags	@""
	.align	4
.nv.constant0._Z5sobelPhS_jjj:
	.zero		924


//--------------------- SYMBOLS --------------------------

	.type		.nv.reservedSmem.offset0,@object
	.size		.nv.reservedSmem.offset0,0x4
	.type		.nv.reservedSmem.cap,@object
	.size		.nv.reservedSmem.cap,0x4
	.type		vprintf,@function
